	.target	sm_100a

	.elftype	@"ET_EXEC"


//--------------------- .note.nv.tkinfo           --------------------------
	.section	.note.nv.tkinfo,"",@"SHT_NOTE"
	.sectionflags	@"SHF_NOTE_NV_TKINFO"
	.tkinfo
        /*0018*/ 	.word	0x00000002
        /*0030*/ 	.string	""
        /*0030*/ 	.string	"ptxas"
        /*0030*/ 	.string	"Cuda compilation tools, release 13.0, V13.0.88"
        /*0030*/ 	.string	"Build cuda_13.0.r13.0/compiler.36424714_0"
        /*0030*/ 	.string	"-arch sm_100a -m 64 "



//--------------------- .note.nv.cuinfo           --------------------------
	.section	.note.nv.cuinfo,"",@"SHT_NOTE"
	.sectionflags	@"SHF_NOTE_NV_CUINFO"
        /*0018*/ 	.short	0x0002
        /*001a*/ 	.short	0x0064
        /*001c*/ 	.short	0x0082
	.zero		2


//--------------------- .nv.info                  --------------------------
	.section	.nv.info,"",@"SHT_CUDA_INFO"
	.align	4


	//----- nvinfo : EIATTR_REGCOUNT
	.align		4
        /*0000*/ 	.byte	0x04, 0x2f
        /*0002*/ 	.short	(.L_20 - .L_19)
	.align		4
.L_19:
        /*0004*/ 	.word	index@(_ZN7cutlass13device_kernelINS_4gemm6kernel13GemmUniversalIN4cute5tupleIJiiiiEEENS1_10collective13CollectiveMmaINS1_35MainloopSm100TmaUmmaWarpSpecializedILi5ELi2ELi2ENS5_IJNS4_1CILi2EEENSA_ILi1EEESC_EEEEENS5_IJNSA_ILi256EEESF_NSA_ILi64EEEEEENS_12float_e4m3_tENS5_IJlSC_lEEESI_SJ_NS4_8TiledMMAINS4_8MMA_AtomIJNS4_10MMA_TraitsINS4_25SM100_MMA_F8F6F4_2x1SM_SSEJSI_SI_fSF_SF_NS4_17integral_constantINS4_4UMMA5MajorELSQ_0EEESR_NSO_INSP_7ScaleInELSS_0EEEST_EEEEEENS4_6LayoutINS5_IJSC_SC_SC_EEENS5_IJNSA_ILi0EEESY_SY_EEEEENS5_IJNS4_10UnderscoreES11_S11_EEEEENS4_18SM100_TMA_2SM_LOADENS4_14ComposedLayoutINS4_7SwizzleILi2ELi4ELi3EEENS4_18smem_ptr_flag_bitsILi8EEENSW_INS5_IJNSA_ILi8EEESG_EEENS5_IJSG_SC_EEEEEEEvNS4_8identityES14_S1E_vS1F_EENS_8epilogue10collective18CollectiveEpilogueINS1H_23Sm100TmaWarpSpecializedILi4ELi2ELi64ELb0ELb0EEEJNS5_IJNSA_ILi128EEESF_SG_EEENS5_IJNSW_IS1M_SC_EENSW_ISG_SC_EEEEESI_SJ_SI_SJ_NS1H_6fusion15FusionCallbacksIS1L_NS1R_17LinearCombinationISI_fSI_fLNS_15FloatRoundStyleE2EEES1N_S1Q_JEEENS4_5SM1004TMEM4LOAD26SM100_TMEM_LOAD_32dp32b64xENS4_13SM90_TMA_LOADES1E_NS4_39AutoVectorizingCopyWithAssumedAlignmentILi128EEENS4_14SM90_TMA_STOREES1E_S23_S23_EEEvvEEEEvNT_6ParamsE)
        /*0008*/ 	.word	0x000000de


	//----- nvinfo : EIATTR_FRAME_SIZE
	.align		4
.L_20:
        /*000c*/ 	.byte	0x04, 0x11
        /*000e*/ 	.short	(.L_22 - .L_21)
	.align		4
.L_21:
        /*0010*/ 	.word	index@($__internal_2_$__cuda_sm10x_tcgen05_guardrail_trap_unallocated_columns_being_dealloced)
        /*0014*/ 	.word	0x00000000


	//----- nvinfo : EIATTR_FRAME_SIZE
	.align		4
.L_22:
        /*0018*/ 	.byte	0x04, 0x11
        /*001a*/ 	.short	(.L_24 - .L_23)
	.align		4
.L_23:
        /*001c*/ 	.word	index@($__internal_1_$__cuda_sm10x_tcgen05_guardrail_trap_phase_invalid_during_alloc)
        /*0020*/ 	.word	0x00000000


	//----- nvinfo : EIATTR_FRAME_SIZE
	.align		4
.L_24:
        /*0024*/ 	.byte	0x04, 0x11
        /*0026*/ 	.short	(.L_26 - .L_25)
	.align		4
.L_25:
        /*0028*/ 	.word	index@($__internal_0_$__cuda_sm10x_tcgen05_guardrail_trap_col_being_dealloced_not_returned_by_alloc)
        /*002c*/ 	.word	0x00000000


	//----- nvinfo : EIATTR_FRAME_SIZE
	.align		4
.L_26:
        /*0030*/ 	.byte	0x04, 0x11
        /*0032*/ 	.short	(.L_28 - .L_27)
	.align		4
.L_27:
        /*0034*/ 	.word	index@(_ZN7cutlass13device_kernelINS_4gemm6kernel13GemmUniversalIN4cute5tupleIJiiiiEEENS1_10collective13CollectiveMmaINS1_35MainloopSm100TmaUmmaWarpSpecializedILi5ELi2ELi2ENS5_IJNS4_1CILi2EEENSA_ILi1EEESC_EEEEENS5_IJNSA_ILi256EEESF_NSA_ILi64EEEEEENS_12float_e4m3_tENS5_IJlSC_lEEESI_SJ_NS4_8TiledMMAINS4_8MMA_AtomIJNS4_10MMA_TraitsINS4_25SM100_MMA_F8F6F4_2x1SM_SSEJSI_SI_fSF_SF_NS4_17integral_constantINS4_4UMMA5MajorELSQ_0EEESR_NSO_INSP_7ScaleInELSS_0EEEST_EEEEEENS4_6LayoutINS5_IJSC_SC_SC_EEENS5_IJNSA_ILi0EEESY_SY_EEEEENS5_IJNS4_10UnderscoreES11_S11_EEEEENS4_18SM100_TMA_2SM_LOADENS4_14ComposedLayoutINS4_7SwizzleILi2ELi4ELi3EEENS4_18smem_ptr_flag_bitsILi8EEENSW_INS5_IJNSA_ILi8EEESG_EEENS5_IJSG_SC_EEEEEEEvNS4_8identityES14_S1E_vS1F_EENS_8epilogue10collective18CollectiveEpilogueINS1H_23Sm100TmaWarpSpecializedILi4ELi2ELi64ELb0ELb0EEEJNS5_IJNSA_ILi128EEESF_SG_EEENS5_IJNSW_IS1M_SC_EENSW_ISG_SC_EEEEESI_SJ_SI_SJ_NS1H_6fusion15FusionCallbacksIS1L_NS1R_17LinearCombinationISI_fSI_fLNS_15FloatRoundStyleE2EEES1N_S1Q_JEEENS4_5SM1004TMEM4LOAD26SM100_TMEM_LOAD_32dp32b64xENS4_13SM90_TMA_LOADES1E_NS4_39AutoVectorizingCopyWithAssumedAlignmentILi128EEENS4_14SM90_TMA_STOREES1E_S23_S23_EEEvvEEEEvNT_6ParamsE)
        /*0038*/ 	.word	0x00000000


	//----- nvinfo : EIATTR_MIN_STACK_SIZE
	.align		4
.L_28:
        /*003c*/ 	.byte	0x04, 0x12
        /*003e*/ 	.short	(.L_30 - .L_29)
	.align		4
.L_29:
        /*0040*/ 	.word	index@(_ZN7cutlass13device_kernelINS_4gemm6kernel13GemmUniversalIN4cute5tupleIJiiiiEEENS1_10collective13CollectiveMmaINS1_35MainloopSm100TmaUmmaWarpSpecializedILi5ELi2ELi2ENS5_IJNS4_1CILi2EEENSA_ILi1EEESC_EEEEENS5_IJNSA_ILi256EEESF_NSA_ILi64EEEEEENS_12float_e4m3_tENS5_IJlSC_lEEESI_SJ_NS4_8TiledMMAINS4_8MMA_AtomIJNS4_10MMA_TraitsINS4_25SM100_MMA_F8F6F4_2x1SM_SSEJSI_SI_fSF_SF_NS4_17integral_constantINS4_4UMMA5MajorELSQ_0EEESR_NSO_INSP_7ScaleInELSS_0EEEST_EEEEEENS4_6LayoutINS5_IJSC_SC_SC_EEENS5_IJNSA_ILi0EEESY_SY_EEEEENS5_IJNS4_10UnderscoreES11_S11_EEEEENS4_18SM100_TMA_2SM_LOADENS4_14ComposedLayoutINS4_7SwizzleILi2ELi4ELi3EEENS4_18smem_ptr_flag_bitsILi8EEENSW_INS5_IJNSA_ILi8EEESG_EEENS5_IJSG_SC_EEEEEEEvNS4_8identityES14_S1E_vS1F_EENS_8epilogue10collective18CollectiveEpilogueINS1H_23Sm100TmaWarpSpecializedILi4ELi2ELi64ELb0ELb0EEEJNS5_IJNSA_ILi128EEESF_SG_EEENS5_IJNSW_IS1M_SC_EENSW_ISG_SC_EEEEESI_SJ_SI_SJ_NS1H_6fusion15FusionCallbacksIS1L_NS1R_17LinearCombinationISI_fSI_fLNS_15FloatRoundStyleE2EEES1N_S1Q_JEEENS4_5SM1004TMEM4LOAD26SM100_TMEM_LOAD_32dp32b64xENS4_13SM90_TMA_LOADES1E_NS4_39AutoVectorizingCopyWithAssumedAlignmentILi128EEENS4_14SM90_TMA_STOREES1E_S23_S23_EEEvvEEEEvNT_6ParamsE)
        /*0044*/ 	.word	0x00000000
.L_30:


//--------------------- .nv.compat                --------------------------
	.section	.nv.compat,"",@"SHT_CUDA_COMPAT_INFO"
	.align	4
        /*0000*/ 	.byte	0x02, 0x09, 0x01, 0x00, 0x02, 0x02, 0x02, 0x00, 0x02, 0x05, 0x05, 0x00, 0x03, 0x07, 0x01, 0x01
        /*0010*/ 	.byte	0x02, 0x03, 0x01, 0x00, 0x02, 0x06, 0x01, 0x00, 0x04, 0x0b, 0x08, 0x00, 0x09, 0x00, 0x00, 0x00
        /*0020*/ 	.byte	0x00, 0x00, 0x00, 0x00


//--------------------- .nv.info._ZN7cutlass13device_kernelINS_4gemm6kernel13GemmUniversalIN4cute5tupleIJiiiiEEENS1_10collective13CollectiveMmaINS1_35MainloopSm100TmaUmmaWarpSpecializedILi5ELi2ELi2ENS5_IJNS4_1CILi2EEENSA_ILi1EEESC_EEEEENS5_IJNSA_ILi256EEESF_NSA_ILi64EEEEEENS_12float_e4m3_tENS5_IJlSC_lEEESI_SJ_NS4_8TiledMMAINS4_8MMA_AtomIJNS4_10MMA_TraitsINS4_25SM100_MMA_F8F6F4_2x1SM_SSEJSI_SI_fSF_SF_NS4_17integral_constantINS4_4UMMA5MajorELSQ_0EEESR_NSO_INSP_7ScaleInELSS_0EEEST_EEEEEENS4_6LayoutINS5_IJSC_SC_SC_EEENS5_IJNSA_ILi0EEESY_SY_EEEEENS5_IJNS4_10UnderscoreES11_S11_EEEEENS4_18SM100_TMA_2SM_LOADENS4_14ComposedLayoutINS4_7SwizzleILi2ELi4ELi3EEENS4_18smem_ptr_flag_bitsILi8EEENSW_INS5_IJNSA_ILi8EEESG_EEENS5_IJSG_SC_EEEEEEEvNS4_8identityES14_S1E_vS1F_EENS_8epilogue10collective18CollectiveEpilogueINS1H_23Sm100TmaWarpSpecializedILi4ELi2ELi64ELb0ELb0EEEJNS5_IJNSA_ILi128EEESF_SG_EEENS5_IJNSW_IS1M_SC_EENSW_ISG_SC_EEEEESI_SJ_SI_SJ_NS1H_6fusion15FusionCallbacksIS1L_NS1R_17LinearCombinationISI_fSI_fLNS_15FloatRoundStyleE2EEES1N_S1Q_JEEENS4_5SM1004TMEM4LOAD26SM100_TMEM_LOAD_32dp32b64xENS4_13SM90_TMA_LOADES1E_NS4_39AutoVectorizingCopyWithAssumedAlignmentILi128EEENS4_14SM90_TMA_STOREES1E_S23_S23_EEEvvEEEEvNT_6ParamsE --------------------------
	.section	.nv.info._ZN7cutlass13device_kernelINS_4gemm6kernel13GemmUniversalIN4cute5tupleIJiiiiEEENS1_10collective13CollectiveMmaINS1_35MainloopSm100TmaUmmaWarpSpecializedILi5ELi2ELi2ENS5_IJNS4_1CILi2EEENSA_ILi1EEESC_EEEEENS5_IJNSA_ILi256EEESF_NSA_ILi64EEEEEENS_12float_e4m3_tENS5_IJlSC_lEEESI_SJ_NS4_8TiledMMAINS4_8MMA_AtomIJNS4_10MMA_TraitsINS4_25SM100_MMA_F8F6F4_2x1SM_SSEJSI_SI_fSF_SF_NS4_17integral_constantINS4_4UMMA5MajorELSQ_0EEESR_NSO_INSP_7ScaleInELSS_0EEEST_EEEEEENS4_6LayoutINS5_IJSC_SC_SC_EEENS5_IJNSA_ILi0EEESY_SY_EEEEENS5_IJNS4_10UnderscoreES11_S11_EEEEENS4_18SM100_TMA_2SM_LOADENS4_14ComposedLayoutINS4_7SwizzleILi2ELi4ELi3EEENS4_18smem_ptr_flag_bitsILi8EEENSW_INS5_IJNSA_ILi8EEESG_EEENS5_IJSG_SC_EEEEEEEvNS4_8identityES14_S1E_vS1F_EENS_8epilogue10collective18CollectiveEpilogueINS1H_23Sm100TmaWarpSpecializedILi4ELi2ELi64ELb0ELb0EEEJNS5_IJNSA_ILi128EEESF_SG_EEENS5_IJNSW_IS1M_SC_EENSW_ISG_SC_EEEEESI_SJ_SI_SJ_NS1H_6fusion15FusionCallbacksIS1L_NS1R_17LinearCombinationISI_fSI_fLNS_15FloatRoundStyleE2EEES1N_S1Q_JEEENS4_5SM1004TMEM4LOAD26SM100_TMEM_LOAD_32dp32b64xENS4_13SM90_TMA_LOADES1E_NS4_39AutoVectorizingCopyWithAssumedAlignmentILi128EEENS4_14SM90_TMA_STOREES1E_S23_S23_EEEvvEEEEvNT_6ParamsE,"",@"SHT_CUDA_INFO"
	.sectionflags	@""
	.align	4


	//----- nvinfo : EIATTR_CUDA_API_VERSION
	.align		4
        /*0000*/ 	.byte	0x04, 0x37
        /*0002*/ 	.short	(.L_32 - .L_31)
.L_31:
        /*0004*/ 	.word	0x00000082


	//----- nvinfo : EIATTR_KPARAM_INFO
	.align		4
.L_32:
        /*0008*/ 	.byte	0x04, 0x17
        /*000a*/ 	.short	(.L_34 - .L_33)
.L_33:
        /*000c*/ 	.word	0x00000000
        /*0010*/ 	.short	0x0000
        /*0012*/ 	.short	0x0000
        /*0014*/ 	.byte	0x00, 0xf0, 0x01, 0x20


	//----- nvinfo : EIATTR_AT_ENTRY_FRAGMENTS
	.align		4
.L_34:
        /*0018*/ 	.byte	0x04, 0x4f
        /*001a*/ 	.short	(.L_36 - .L_35)


	//   ....[0]....
.L_35:
        /*001c*/ 	.word	0x00000007


	//----- nvinfo : EIATTR_RESERVED_SMEM_USED
	.align		4
.L_36:
        /*0020*/ 	.byte	0x01, 0x41
	.zero		2


	//----- nvinfo : EIATTR_SPARSE_MMA_MASK
	.align		4
        /*0024*/ 	.byte	0x03, 0x50
        /*0026*/ 	.short	0x0000


	//----- nvinfo : EIATTR_TCGEN05_2CTA_USED
	.align		4
        /*0028*/ 	.byte	0x01, 0x52
	.zero		2


	//----- nvinfo : EIATTR_MAXREG_COUNT
	.align		4
        /*002c*/ 	.byte	0x03, 0x1b
        /*002e*/ 	.short	0x00ff


	//----- nvinfo : EIATTR_NUM_BARRIERS
	.align		4
        /*0030*/ 	.byte	0x02, 0x4c
        /*0032*/ 	.byte	0x07
	.zero		1


	//----- nvinfo : EIATTR_EXTERNS
	.align		4
        /*0034*/ 	.byte	0x04, 0x0f
        /*0036*/ 	.short	(.L_38 - .L_37)


	//   ....[0]....
	.align		4
.L_37:
        /*0038*/ 	.word	index@(__assertfail)


	//----- nvinfo : EIATTR_MERCURY_ISA_VERSION
	.align		4
.L_38:
        /*003c*/ 	.byte	0x03, 0x5f
        /*003e*/ 	.short	0x0101


	//----- nvinfo : EIATTR_INT_WARP_WIDE_INSTR_OFFSETS
	.align		4
        /*0040*/ 	.byte	0x04, 0x31
        /*0042*/ 	.short	(.L_40 - .L_39)


	//   ....[0]....
.L_39:
        /*0044*/ 	.word	0x00000cf0


	//   ....[1]....
        /*0048*/ 	.word	0x00000d90


	//   ....[2]....
        /*004c*/ 	.word	0x000020b0


	//   ....[3]....
        /*0050*/ 	.word	0x00003e20


	//   ....[4]....
        /*0054*/ 	.word	0x00003e40


	//   ....[5]....
        /*0058*/ 	.word	0x00003e70


	//   ....[6]....
        /*005c*/ 	.word	0x000047b0


	//   ....[7]....
        /*0060*/ 	.word	0x00004820


	//   ....[8]....
        /*0064*/ 	.word	0x00004900


	//   ....[9]....
        /*0068*/ 	.word	0x00004980


	//   ....[10]....
        /*006c*/ 	.word	0x00004a90


	//   ....[11]....
        /*0070*/ 	.word	0x00004b20


	//   ....[12]....
        /*0074*/ 	.word	0x00004d00


	//   ....[13]....
        /*0078*/ 	.word	0x00004e60


	//----- nvinfo : EIATTR_COOP_GROUP_MASK_REGIDS
	.align		4
.L_40:
        /*007c*/ 	.byte	0x04, 0x29
        /*007e*/ 	.short	(.L_42 - .L_41)


	//   ....[0]....
.L_41:
        /*0080*/ 	.word	0xffffffff


	//   ....[1]....
        /*0084*/ 	.word	0xffffffff


	//   ....[2]....
        /*0088*/ 	.word	0xffffffff


	//   ....[3]....
        /*008c*/ 	.word	0xffffffff


	//   ....[4]....
        /*0090*/ 	.word	0xffffffff


	//   ....[5]....
        /*0094*/ 	.word	0xffffffff


	//   ....[6]....
        /*0098*/ 	.word	0xffffffff


	//   ....[7]....
        /*009c*/ 	.word	0xffffffff


	//   ....[8]....
        /*00a0*/ 	.word	0xffffffff


	//   ....[9]....
        /*00a4*/ 	.word	0xffffffff


	//   ....[10]....
        /*00a8*/ 	.word	0xffffffff


	//   ....[11]....
        /*00ac*/ 	.word	0xffffffff


	//   ....[12]....
        /*00b0*/ 	.word	0xffffffff


	//   ....[13]....
        /*00b4*/ 	.word	0xffffffff


	//----- nvinfo : EIATTR_COOP_GROUP_INSTR_OFFSETS
	.align		4
.L_42:
        /*00b8*/ 	.byte	0x04, 0x28
        /*00ba*/ 	.short	(.L_44 - .L_43)


	//   ....[0]....
.L_43:
        /*00bc*/ 	.word	0x000000c0


	//   ....[1]....
        /*00c0*/ 	.word	0x00000500


	//   ....[2]....
        /*00c4*/ 	.word	0x000006a0


	//   ....[3]....
        /*00c8*/ 	.word	0x00000830


	//   ....[4]....
        /*00cc*/ 	.word	0x00000920


	//   ....[5]....
        /*00d0*/ 	.word	0x00000a80


	//   ....[6]....
        /*00d4*/ 	.word	0x00000bd0


	//   ....[7]....
        /*00d8*/ 	.word	0x00000e10


	//   ....[8]....
        /*00dc*/ 	.word	0x00001f90


	//   ....[9]....
        /*00e0*/ 	.word	0x00002e00


	//   ....[10]....
        /*00e4*/ 	.word	0x000032d0


	//   ....[11]....
        /*00e8*/ 	.word	0x00003300


	//   ....[12]....
        /*00ec*/ 	.word	0x00003d20


	//   ....[13]....
        /*00f0*/ 	.word	0x00003f30


	//----- nvinfo : EIATTR_VRC_CTA_INIT_COUNT
	.align		4
.L_44:
        /*00f4*/ 	.byte	0x02, 0x4a
        /*00f6*/ 	.byte	0x80
	.zero		1


	//----- nvinfo : EIATTR_SYSCALL_OFFSETS
	.align		4
        /*00f8*/ 	.byte	0x04, 0x46
        /*00fa*/ 	.short	(.L_46 - .L_45)


	//   ....[0]....
.L_45:
        /*00fc*/ 	.word	0x000058d0


	//   ....[1]....
        /*0100*/ 	.word	0x00005a10


	//   ....[2]....
        /*0104*/ 	.word	0x00006270


	//   ....[3]....
        /*0108*/ 	.word	0x00007890


	//   ....[4]....
        /*010c*/ 	.word	0x00008e40


	//   ....[5]....
        /*0110*/ 	.word	0x0000a410


	//----- nvinfo : EIATTR_MBARRIER_INSTR_OFFSETS
	.align		4
.L_46:
        /*0114*/ 	.byte	0x04, 0x39
        /*0116*/ 	.short	(.L_48 - .L_47)


	//   ....[0]....
.L_47:
        /*0118*/ 	.word	0x000005f0
        /*011c*/ 	.word	0x000000ff
        /*0120*/ 	.word	0x00000000
        /*0124*/ 	.short	0x0100
        /*0126*/ 	.byte	0x08
	.zero		1


	//   ....[1]....
        /*0128*/ 	.word	0x00000600
        /*012c*/ 	.word	0x000000ff
        /*0130*/ 	.word	0x00000028
        /*0134*/ 	.short	0x0100
        /*0136*/ 	.byte	0x08
	.zero		1


	//   ....[2]....
        /*0138*/ 	.word	0x00000610
        /*013c*/ 	.word	0x000000ff
        /*0140*/ 	.word	0x00000008
        /*0144*/ 	.short	0x0100
        /*0146*/ 	.byte	0x08
	.zero		1


	//   ....[3]....
        /*0148*/ 	.word	0x00000620
        /*014c*/ 	.word	0x000000ff
        /*0150*/ 	.word	0x00000030
        /*0154*/ 	.short	0x0100
        /*0156*/ 	.byte	0x08
	.zero		1


	//   ....[4]....
        /*0158*/ 	.word	0x00000630
        /*015c*/ 	.word	0x000000ff
        /*0160*/ 	.word	0x00000010
        /*0164*/ 	.short	0x0100
        /*0166*/ 	.byte	0x08
	.zero		1


	//   ....[5]....
        /*0168*/ 	.word	0x00000640
        /*016c*/ 	.word	0x000000ff
        /*0170*/ 	.word	0x00000038
        /*0174*/ 	.short	0x0100
        /*0176*/ 	.byte	0x08
	.zero		1


	//   ....[6]....
        /*0178*/ 	.word	0x00000650
        /*017c*/ 	.word	0x000000ff
        /*0180*/ 	.word	0x00000018
        /*0184*/ 	.short	0x0100
        /*0186*/ 	.byte	0x08
	.zero		1


	//   ....[7]....
        /*0188*/ 	.word	0x00000660
        /*018c*/ 	.word	0x000000ff
        /*0190*/ 	.word	0x00000040
        /*0194*/ 	.short	0x0100
        /*0196*/ 	.byte	0x08
	.zero		1


	//   ....[8]....
        /*0198*/ 	.word	0x00000670
        /*019c*/ 	.word	0x000000ff
        /*01a0*/ 	.word	0x00000020
        /*01a4*/ 	.short	0x0100
        /*01a6*/ 	.byte	0x08
	.zero		1


	//   ....[9]....
        /*01a8*/ 	.word	0x00000680
        /*01ac*/ 	.word	0x000000ff
        /*01b0*/ 	.word	0x00000048
        /*01b4*/ 	.short	0x0100
        /*01b6*/ 	.byte	0x08
	.zero		1


	//   ....[10]....
        /*01b8*/ 	.word	0x000007a0
        /*01bc*/ 	.word	0x000000ff
        /*01c0*/ 	.word	0x00000050
        /*01c4*/ 	.short	0x0100
        /*01c6*/ 	.byte	0x09
	.zero		1


	//   ....[11]....
        /*01c8*/ 	.word	0x000007b0
        /*01cc*/ 	.word	0x000000ff
        /*01d0*/ 	.word	0x00000070
        /*01d4*/ 	.short	0x0100
        /*01d6*/ 	.byte	0x09
	.zero		1


	//   ....[12]....
        /*01d8*/ 	.word	0x000007c0
        /*01dc*/ 	.word	0x000000ff
        /*01e0*/ 	.word	0x00000058
        /*01e4*/ 	.short	0x0100
        /*01e6*/ 	.byte	0x09
	.zero		1


	//   ....[13]....
        /*01e8*/ 	.word	0x000007d0
        /*01ec*/ 	.word	0x000000ff
        /*01f0*/ 	.word	0x00000078
        /*01f4*/ 	.short	0x0100
        /*01f6*/ 	.byte	0x09
	.zero		1


	//   ....[14]....
        /*01f8*/ 	.word	0x000007e0
        /*01fc*/ 	.word	0x000000ff
        /*0200*/ 	.word	0x00000060
        /*0204*/ 	.short	0x0100
        /*0206*/ 	.byte	0x09
	.zero		1


	//   ....[15]....
        /*0208*/ 	.word	0x000007f0
        /*020c*/ 	.word	0x000000ff
        /*0210*/ 	.word	0x00000080
        /*0214*/ 	.short	0x0100
        /*0216*/ 	.byte	0x09
	.zero		1


	//   ....[16]....
        /*0218*/ 	.word	0x00000800
        /*021c*/ 	.word	0x000000ff
        /*0220*/ 	.word	0x00000068
        /*0224*/ 	.short	0x0100
        /*0226*/ 	.byte	0x09
	.zero		1


	//   ....[17]....
        /*0228*/ 	.word	0x00000810
        /*022c*/ 	.word	0x000000ff
        /*0230*/ 	.word	0x00000088
        /*0234*/ 	.short	0x0100
        /*0236*/ 	.byte	0x09
	.zero		1


	//   ....[18]....
        /*0238*/ 	.word	0x000008f0
        /*023c*/ 	.word	0x000000ff
        /*0240*/ 	.word	0x00000090
        /*0244*/ 	.short	0x0100
        /*0246*/ 	.byte	0x08
	.zero		1


	//   ....[19]....
        /*0248*/ 	.word	0x00000900
        /*024c*/ 	.word	0x000000ff
        /*0250*/ 	.word	0x00000098
        /*0254*/ 	.short	0x0100
        /*0256*/ 	.byte	0x08
	.zero		1


	//   ....[20]....
        /*0258*/ 	.word	0x00000a30
        /*025c*/ 	.word	0x000000ff
        /*0260*/ 	.word	0x000000a0
        /*0264*/ 	.short	0x0100
        /*0266*/ 	.byte	0x08
	.zero		1


	//   ....[21]....
        /*0268*/ 	.word	0x00000a40
        /*026c*/ 	.word	0x000000ff
        /*0270*/ 	.word	0x000000b0
        /*0274*/ 	.short	0x0100
        /*0276*/ 	.byte	0x08
	.zero		1


	//   ....[22]....
        /*0278*/ 	.word	0x00000a50
        /*027c*/ 	.word	0x000000ff
        /*0280*/ 	.word	0x000000a8
        /*0284*/ 	.short	0x0100
        /*0286*/ 	.byte	0x08
	.zero		1


	//   ....[23]....
        /*0288*/ 	.word	0x00000a60
        /*028c*/ 	.word	0x000000ff
        /*0290*/ 	.word	0x000000b8
        /*0294*/ 	.short	0x0100
        /*0296*/ 	.byte	0x08
	.zero		1


	//   ....[24]....
        /*0298*/ 	.word	0x00000b80
        /*029c*/ 	.word	0x000000ff
        /*02a0*/ 	.word	0x000000c0
        /*02a4*/ 	.short	0x0100
        /*02a6*/ 	.byte	0x09
	.zero		1


	//   ....[25]....
        /*02a8*/ 	.word	0x00000b90
        /*02ac*/ 	.word	0x000000ff
        /*02b0*/ 	.word	0x000000d0
        /*02b4*/ 	.short	0x0100
        /*02b6*/ 	.byte	0x09
	.zero		1


	//   ....[26]....
        /*02b8*/ 	.word	0x00000ba0
        /*02bc*/ 	.word	0x000000ff
        /*02c0*/ 	.word	0x000000c8
        /*02c4*/ 	.short	0x0100
        /*02c6*/ 	.byte	0x09
	.zero		1


	//   ....[27]....
        /*02c8*/ 	.word	0x00000bb0
        /*02cc*/ 	.word	0x000000ff
        /*02d0*/ 	.word	0x000000d8
        /*02d4*/ 	.short	0x0100
        /*02d6*/ 	.byte	0x09
	.zero		1


	//   ....[28]....
        /*02d8*/ 	.word	0x00000ca0
        /*02dc*/ 	.word	0x000000ff
        /*02e0*/ 	.word	0x000000e0
        /*02e4*/ 	.short	0x0100
        /*02e6*/ 	.byte	0x08
	.zero		1


	//   ....[29]....
        /*02e8*/ 	.word	0x00000cb0
        /*02ec*/ 	.word	0x000000ff
        /*02f0*/ 	.word	0x000000f0
        /*02f4*/ 	.short	0x0100
        /*02f6*/ 	.byte	0x08
	.zero		1


	//   ....[30]....
        /*02f8*/ 	.word	0x00000cc0
        /*02fc*/ 	.word	0x000000ff
        /*0300*/ 	.word	0x000000e8
        /*0304*/ 	.short	0x0100
        /*0306*/ 	.byte	0x08
	.zero		1


	//   ....[31]....
        /*0308*/ 	.word	0x00000cd0
        /*030c*/ 	.word	0x000000ff
        /*0310*/ 	.word	0x000000f8
        /*0314*/ 	.short	0x0100
        /*0316*/ 	.byte	0x08
	.zero		1


	//   ....[32]....
        /*0318*/ 	.word	0x00000dc0
        /*031c*/ 	.word	0x000000ff
        /*0320*/ 	.word	0x00000100
        /*0324*/ 	.short	0x0100
        /*0326*/ 	.byte	0x07
	.zero		1


	//   ....[33]....
        /*0328*/ 	.word	0x000017c0
        /*032c*/ 	.word	0x00000003
        /*0330*/ 	.word	0x000000f0
        /*0334*/ 	.short	0x010a
        /*0336*/ 	.byte	0xff
	.zero		1


	//   ....[34]....
        /*0338*/ 	.word	0x000017f0
        /*033c*/ 	.word	0x00000003
        /*0340*/ 	.word	0x000000e0
        /*0344*/ 	.short	0x0101
        /*0346*/ 	.byte	0xff
	.zero		1


	//   ....[35]....
        /*0348*/ 	.word	0x000018f0
        /*034c*/ 	.word	0x000000ff
        /*0350*/ 	.word	0x00000028
        /*0354*/ 	.short	0x010a
        /*0356*/ 	.byte	0x08
	.zero		1


	//   ....[36]....
        /*0358*/ 	.word	0x000019b0
        /*035c*/ 	.word	0x000000ff
        /*0360*/ 	.word	0x00000028
        /*0364*/ 	.short	0x010a
        /*0366*/ 	.byte	0x21
	.zero		1


	//   ....[37]....
        /*0368*/ 	.word	0x00001b70
        /*036c*/ 	.word	0x000000ff
        /*0370*/ 	.word	0x00000028
        /*0374*/ 	.short	0x010a
        /*0376*/ 	.byte	0x08
	.zero		1


	//   ....[38]....
        /*0378*/ 	.word	0x00001c50
        /*037c*/ 	.word	0x000000ff
        /*0380*/ 	.word	0x00000098
        /*0384*/ 	.short	0x0101
        /*0386*/ 	.byte	0x06
	.zero		1


	//   ....[39]....
        /*0388*/ 	.word	0x00001c70
        /*038c*/ 	.word	0x000000ff
        /*0390*/ 	.word	0x00000028
        /*0394*/ 	.short	0x010a
        /*0396*/ 	.byte	0x08
	.zero		1


	//   ....[40]....
        /*0398*/ 	.word	0x00001cf0
        /*039c*/ 	.word	0x000000ff
        /*03a0*/ 	.word	0x00000028
        /*03a4*/ 	.short	0x010a
        /*03a6*/ 	.byte	0x11
	.zero		1


	//   ....[41]....
        /*03a8*/ 	.word	0x00001e80
        /*03ac*/ 	.word	0x000000ff
        /*03b0*/ 	.word	0x00000028
        /*03b4*/ 	.short	0x010a
        /*03b6*/ 	.byte	0x08
	.zero		1


	//   ....[42]....
        /*03b8*/ 	.word	0x00001fc0
        /*03bc*/ 	.word	0x00000002
        /*03c0*/ 	.word	0x000000a0
        /*03c4*/ 	.short	0x010a
        /*03c6*/ 	.byte	0xff
	.zero		1


	//   ....[43]....
        /*03c8*/ 	.word	0x00002080
        /*03cc*/ 	.word	0x00000002
        /*03d0*/ 	.word	0x00000000
        /*03d4*/ 	.short	0x0101
        /*03d6*/ 	.byte	0xff
	.zero		1


	//   ....[44]....
        /*03d8*/ 	.word	0x000025e0
        /*03dc*/ 	.word	0x000000ff
        /*03e0*/ 	.word	0x00000000
        /*03e4*/ 	.short	0x010a
        /*03e6*/ 	.byte	0x04
	.zero		1


	//   ....[45]....
        /*03e8*/ 	.word	0x00002670
        /*03ec*/ 	.word	0x000000ff
        /*03f0*/ 	.word	0x00000000
        /*03f4*/ 	.short	0x010a
        /*03f6*/ 	.byte	0x04
	.zero		1


	//   ....[46]....
        /*03f8*/ 	.word	0x00002700
        /*03fc*/ 	.word	0x000000ff
        /*0400*/ 	.word	0x00000000
        /*0404*/ 	.short	0x010a
        /*0406*/ 	.byte	0x04
	.zero		1


	//   ....[47]....
        /*0408*/ 	.word	0x00002790
        /*040c*/ 	.word	0x000000ff
        /*0410*/ 	.word	0x00000000
        /*0414*/ 	.short	0x010a
        /*0416*/ 	.byte	0x04
	.zero		1


	//   ....[48]....
        /*0418*/ 	.word	0x00002830
        /*041c*/ 	.word	0x00000000
        /*0420*/ 	.word	0x00000000
        /*0424*/ 	.short	0x010a
        /*0426*/ 	.byte	0xff
	.zero		1


	//   ....[49]....
        /*0428*/ 	.word	0x00002960
        /*042c*/ 	.word	0x00000000
        /*0430*/ 	.word	0x000000e0
        /*0434*/ 	.short	0x010a
        /*0436*/ 	.byte	0xff
	.zero		1


	//   ....[50]....
        /*0438*/ 	.word	0x000029d0
        /*043c*/ 	.word	0x00000004
        /*0440*/ 	.word	0x00000000
        /*0444*/ 	.short	0x0101
        /*0446*/ 	.byte	0xff
	.zero		1


	//   ....[51]....
        /*0448*/ 	.word	0x000029f0
        /*044c*/ 	.word	0x000000ff
        /*0450*/ 	.word	0x000000b0
        /*0454*/ 	.short	0x010a
        /*0456*/ 	.byte	0x05
	.zero		1


	//   ....[52]....
        /*0458*/ 	.word	0x00002b10
        /*045c*/ 	.word	0x00000000
        /*0460*/ 	.word	0x000000a0
        /*0464*/ 	.short	0x010a
        /*0466*/ 	.byte	0xff
	.zero		1


	//   ....[53]....
        /*0468*/ 	.word	0x00002c10
        /*046c*/ 	.word	0x00000000
        /*0470*/ 	.word	0x00000000
        /*0474*/ 	.short	0x0101
        /*0476*/ 	.byte	0xff
	.zero		1


	//   ....[54]....
        /*0478*/ 	.word	0x00002ca0
        /*047c*/ 	.word	0x000000ff
        /*0480*/ 	.word	0x000000b0
        /*0484*/ 	.short	0x0106
        /*0486*/ 	.byte	0x05
	.zero		1


	//   ....[55]....
        /*0488*/ 	.word	0x00002cc0
        /*048c*/ 	.word	0x000000ff
        /*0490*/ 	.word	0x000000b0
        /*0494*/ 	.short	0x010a
        /*0496*/ 	.byte	0x05
	.zero		1


	//   ....[56]....
        /*0498*/ 	.word	0x00002d50
        /*049c*/ 	.word	0x000000ff
        /*04a0*/ 	.word	0x000000b0
        /*04a4*/ 	.short	0x0106
        /*04a6*/ 	.byte	0x04
	.zero		1


	//   ....[57]....
        /*04a8*/ 	.word	0x00002d90
        /*04ac*/ 	.word	0x00000000
        /*04b0*/ 	.word	0x000000b0
        /*04b4*/ 	.short	0x010a
        /*04b6*/ 	.byte	0xff
	.zero		1


	//   ....[58]....
        /*04b8*/ 	.word	0x00002fd0
        /*04bc*/ 	.word	0x000000ff
        /*04c0*/ 	.word	0x00000008
        /*04c4*/ 	.short	0x010a
        /*04c6*/ 	.byte	0x06
	.zero		1


	//   ....[59]....
        /*04c8*/ 	.word	0x00002ff0
        /*04cc*/ 	.word	0x000000ff
        /*04d0*/ 	.word	0x00000008
        /*04d4*/ 	.short	0x010a
        /*04d6*/ 	.byte	0x06
	.zero		1


	//   ....[60]....
        /*04d8*/ 	.word	0x00003180
        /*04dc*/ 	.word	0x000000ff
        /*04e0*/ 	.word	0x00000008
        /*04e4*/ 	.short	0x010a
        /*04e6*/ 	.byte	0x06
	.zero		1


	//   ....[61]....
        /*04e8*/ 	.word	0x000031a0
        /*04ec*/ 	.word	0x000000ff
        /*04f0*/ 	.word	0x00000008
        /*04f4*/ 	.short	0x010a
        /*04f6*/ 	.byte	0x06
	.zero		1


	//   ....[62]....
        /*04f8*/ 	.word	0x00003260
        /*04fc*/ 	.word	0x000000ff
        /*0500*/ 	.word	0x00000000
        /*0504*/ 	.short	0x0101
        /*0506*/ 	.byte	0x07
	.zero		1


	//   ....[63]....
        /*0508*/ 	.word	0x00003560
        /*050c*/ 	.word	0x00000000
        /*0510*/ 	.word	0x000000a0
        /*0514*/ 	.short	0x010a
        /*0516*/ 	.byte	0xff
	.zero		1


	//   ....[64]....
        /*0518*/ 	.word	0x00003620
        /*051c*/ 	.word	0x00000000
        /*0520*/ 	.word	0x00000000
        /*0524*/ 	.short	0x0101
        /*0526*/ 	.byte	0xff
	.zero		1


	//   ....[65]....
        /*0528*/ 	.word	0x000036e0
        /*052c*/ 	.word	0x000000ff
        /*0530*/ 	.word	0x00000000
        /*0534*/ 	.short	0x010a
        /*0536*/ 	.byte	0x06
	.zero		1


	//   ....[66]....
        /*0538*/ 	.word	0x000036f0
        /*053c*/ 	.word	0x000000ff
        /*0540*/ 	.word	0x000000d0
        /*0544*/ 	.short	0x010a
        /*0546*/ 	.byte	0x0a
	.zero		1


	//   ....[67]....
        /*0548*/ 	.word	0x000037a0
        /*054c*/ 	.word	0x000000ff
        /*0550*/ 	.word	0x00000000
        /*0554*/ 	.short	0x010a
        /*0556*/ 	.byte	0x09
	.zero		1


	//   ....[68]....
        /*0558*/ 	.word	0x000038e0
        /*055c*/ 	.word	0x000000ff
        /*0560*/ 	.word	0x00000000
        /*0564*/ 	.short	0x010a
        /*0566*/ 	.byte	0x06
	.zero		1


	//   ....[69]....
        /*0568*/ 	.word	0x00003b30
        /*056c*/ 	.word	0x000000ff
        /*0570*/ 	.word	0x00000000
        /*0574*/ 	.short	0x010a
        /*0576*/ 	.byte	0x05
	.zero		1


	//   ....[70]....
        /*0578*/ 	.word	0x00003bd0
        /*057c*/ 	.word	0x00000000
        /*0580*/ 	.word	0x00000000
        /*0584*/ 	.short	0x010a
        /*0586*/ 	.byte	0xff
	.zero		1


	//   ....[71]....
        /*0588*/ 	.word	0x00003c10
        /*058c*/ 	.word	0x00000000
        /*0590*/ 	.word	0x00000000
        /*0594*/ 	.short	0x010a
        /*0596*/ 	.byte	0xff
	.zero		1


	//   ....[72]....
        /*0598*/ 	.word	0x00003c80
        /*059c*/ 	.word	0x000000ff
        /*05a0*/ 	.word	0x00000000
        /*05a4*/ 	.short	0x0101
        /*05a6*/ 	.byte	0x05
	.zero		1


	//   ....[73]....
        /*05a8*/ 	.word	0x00003cc0
        /*05ac*/ 	.word	0x000000ff
        /*05b0*/ 	.word	0x00000100
        /*05b4*/ 	.short	0x010a
        /*05b6*/ 	.byte	0x08
	.zero		1


	//   ....[74]....
        /*05b8*/ 	.word	0x00003d10
        /*05bc*/ 	.word	0x000000ff
        /*05c0*/ 	.word	0x00000000
        /*05c4*/ 	.short	0x0101
        /*05c6*/ 	.byte	0x05
	.zero		1


	//   ....[75]....
        /*05c8*/ 	.word	0x00004160
        /*05cc*/ 	.word	0x00000000
        /*05d0*/ 	.word	0x000000a0
        /*05d4*/ 	.short	0x010a
        /*05d6*/ 	.byte	0xff
	.zero		1


	//   ....[76]....
        /*05d8*/ 	.word	0x00004220
        /*05dc*/ 	.word	0x00000000
        /*05e0*/ 	.word	0x00000000
        /*05e4*/ 	.short	0x0101
        /*05e6*/ 	.byte	0xff
	.zero		1


	//   ....[77]....
        /*05e8*/ 	.word	0x00004540
        /*05ec*/ 	.word	0x000000ff
        /*05f0*/ 	.word	0x00000098
        /*05f4*/ 	.short	0x010a
        /*05f6*/ 	.byte	0x07
	.zero		1


	//   ....[78]....
        /*05f8*/ 	.word	0x00004730
        /*05fc*/ 	.word	0x000000ff
        /*0600*/ 	.word	0x00000070
        /*0604*/ 	.short	0x010a
        /*0606*/ 	.byte	0x07
	.zero		1


	//   ....[79]....
        /*0608*/ 	.word	0x000048a0
        /*060c*/ 	.word	0x000000ff
        /*0610*/ 	.word	0x00000050
        /*0614*/ 	.short	0x010b
        /*0616*/ 	.byte	0x07
	.zero		1


	//   ....[80]....
        /*0618*/ 	.word	0x000048b0
        /*061c*/ 	.word	0x000000ff
        /*0620*/ 	.word	0x00000000
        /*0624*/ 	.short	0x0101
        /*0626*/ 	.byte	0x08
	.zero		1


	//   ....[81]....
        /*0628*/ 	.word	0x000048d0
        /*062c*/ 	.word	0x000000ff
        /*0630*/ 	.word	0x00000078
        /*0634*/ 	.short	0x010a
        /*0636*/ 	.byte	0x07
	.zero		1


	//   ....[82]....
        /*0638*/ 	.word	0x00004a30
        /*063c*/ 	.word	0x000000ff
        /*0640*/ 	.word	0x00000058
        /*0644*/ 	.short	0x010b
        /*0646*/ 	.byte	0x07
	.zero		1


	//   ....[83]....
        /*0648*/ 	.word	0x00004a40
        /*064c*/ 	.word	0x000000ff
        /*0650*/ 	.word	0x00000000
        /*0654*/ 	.short	0x0101
        /*0656*/ 	.byte	0x08
	.zero		1


	//   ....[84]....
        /*0658*/ 	.word	0x00004a50
        /*065c*/ 	.word	0x000000ff
        /*0660*/ 	.word	0x00000080
        /*0664*/ 	.short	0x010a
        /*0666*/ 	.byte	0x07
	.zero		1


	//   ....[85]....
        /*0668*/ 	.word	0x00004bf0
        /*066c*/ 	.word	0x000000ff
        /*0670*/ 	.word	0x00000060
        /*0674*/ 	.short	0x010b
        /*0676*/ 	.byte	0x07
	.zero		1


	//   ....[86]....
        /*0678*/ 	.word	0x00004c60
        /*067c*/ 	.word	0x000000ff
        /*0680*/ 	.word	0x00000000
        /*0684*/ 	.short	0x0101
        /*0686*/ 	.byte	0x08
	.zero		1


	//   ....[87]....
        /*0688*/ 	.word	0x00004c90
        /*068c*/ 	.word	0x000000ff
        /*0690*/ 	.word	0x00000088
        /*0694*/ 	.short	0x010a
        /*0696*/ 	.byte	0x07
	.zero		1


	//   ....[88]....
        /*0698*/ 	.word	0x00004ea0
        /*069c*/ 	.word	0x000000ff
        /*06a0*/ 	.word	0x00000068
        /*06a4*/ 	.short	0x010b
        /*06a6*/ 	.byte	0x07
	.zero		1


	//   ....[89]....
        /*06a8*/ 	.word	0x00004ec0
        /*06ac*/ 	.word	0x000000ff
        /*06b0*/ 	.word	0x00000000
        /*06b4*/ 	.short	0x0101
        /*06b6*/ 	.byte	0x0d
	.zero		1


	//   ....[90]....
        /*06b8*/ 	.word	0x00004ef0
        /*06bc*/ 	.word	0x000000ff
        /*06c0*/ 	.word	0x00000070
        /*06c4*/ 	.short	0x010a
        /*06c6*/ 	.byte	0x07
	.zero		1


	//   ....[91]....
        /*06c8*/ 	.word	0x00004f10
        /*06cc*/ 	.word	0x000000ff
        /*06d0*/ 	.word	0x00000078
        /*06d4*/ 	.short	0x010a
        /*06d6*/ 	.byte	0x07
	.zero		1


	//   ....[92]....
        /*06d8*/ 	.word	0x00004f30
        /*06dc*/ 	.word	0x000000ff
        /*06e0*/ 	.word	0x00000080
        /*06e4*/ 	.short	0x010a
        /*06e6*/ 	.byte	0x07
	.zero		1


	//   ....[93]....
        /*06e8*/ 	.word	0x00004f70
        /*06ec*/ 	.word	0x00000000
        /*06f0*/ 	.word	0x00000088
        /*06f4*/ 	.short	0x010a
        /*06f6*/ 	.byte	0xff
	.zero		1


	//   ....[94]....
        /*06f8*/ 	.word	0x000052a0
        /*06fc*/ 	.word	0x00000000
        /*0700*/ 	.word	0x000000a0
        /*0704*/ 	.short	0x010a
        /*0706*/ 	.byte	0xff
	.zero		1


	//   ....[95]....
        /*0708*/ 	.word	0x000053b0
        /*070c*/ 	.word	0x00000000
        /*0710*/ 	.word	0x00000000
        /*0714*/ 	.short	0x0101
        /*0716*/ 	.byte	0xff
	.zero		1


	//   ....[96]....
        /*0718*/ 	.word	0x00005e10
        /*071c*/ 	.word	0x00000003
        /*0720*/ 	.word	0x00000050
        /*0724*/ 	.short	0x010a
        /*0726*/ 	.byte	0xff
	.zero		1


	//   ....[97]....
        /*0728*/ 	.word	0x00005e50
        /*072c*/ 	.word	0x000000bf
        /*0730*/ 	.word	0x000000c0
        /*0734*/ 	.short	0x010a
        /*0736*/ 	.byte	0xff
	.zero		1


	//   ....[98]....
        /*0738*/ 	.word	0x00005f80
        /*073c*/ 	.word	0x00000003
        /*0740*/ 	.word	0x00000050
        /*0744*/ 	.short	0x010a
        /*0746*/ 	.byte	0xff
	.zero		1


	//   ....[99]....
        /*0748*/ 	.word	0x000060e0
        /*074c*/ 	.word	0x00000000
        /*0750*/ 	.word	0x00000000
        /*0754*/ 	.short	0x0101
        /*0756*/ 	.byte	0xff
	.zero		1


	//   ....[100]....
        /*0758*/ 	.word	0x00006140
        /*075c*/ 	.word	0x000000bf
        /*0760*/ 	.word	0x000000c0
        /*0764*/ 	.short	0x010a
        /*0766*/ 	.byte	0xff
	.zero		1


	//   ....[101]....
        /*0768*/ 	.word	0x000074f0
        /*076c*/ 	.word	0x000000ce
        /*0770*/ 	.word	0x00000050
        /*0774*/ 	.short	0x010a
        /*0776*/ 	.byte	0xff
	.zero		1


	//   ....[102]....
        /*0778*/ 	.word	0x000075c0
        /*077c*/ 	.word	0x000000ce
        /*0780*/ 	.word	0x00000050
        /*0784*/ 	.short	0x010a
        /*0786*/ 	.byte	0xff
	.zero		1


	//   ....[103]....
        /*0788*/ 	.word	0x00007700
        /*078c*/ 	.word	0x00000003
        /*0790*/ 	.word	0x00000000
        /*0794*/ 	.short	0x0101
        /*0796*/ 	.byte	0xff
	.zero		1


	//   ....[104]....
        /*0798*/ 	.word	0x00008aa0
        /*079c*/ 	.word	0x00000000
        /*07a0*/ 	.word	0x00000050
        /*07a4*/ 	.short	0x010a
        /*07a6*/ 	.byte	0xff
	.zero		1


	//   ....[105]....
        /*07a8*/ 	.word	0x00008b70
        /*07ac*/ 	.word	0x00000000
        /*07b0*/ 	.word	0x00000050
        /*07b4*/ 	.short	0x010a
        /*07b6*/ 	.byte	0xff
	.zero		1


	//   ....[106]....
        /*07b8*/ 	.word	0x00008cd0
        /*07bc*/ 	.word	0x00000000
        /*07c0*/ 	.word	0x00000000
        /*07c4*/ 	.short	0x0101
        /*07c6*/ 	.byte	0xff
	.zero		1


	//   ....[107]....
        /*07c8*/ 	.word	0x0000a080
        /*07cc*/ 	.word	0x00000000
        /*07d0*/ 	.word	0x00000050
        /*07d4*/ 	.short	0x010a
        /*07d6*/ 	.byte	0xff
	.zero		1


	//   ....[108]....
        /*07d8*/ 	.word	0x0000a150
        /*07dc*/ 	.word	0x00000000
        /*07e0*/ 	.word	0x00000050
        /*07e4*/ 	.short	0x010a
        /*07e6*/ 	.byte	0xff
	.zero		1


	//   ....[109]....
        /*07e8*/ 	.word	0x0000a2b0
        /*07ec*/ 	.word	0x00000000
        /*07f0*/ 	.word	0x00000000
        /*07f4*/ 	.short	0x0101
        /*07f6*/ 	.byte	0xff
	.zero		1


	//   ....[110]....
        /*07f8*/ 	.word	0x0000a6c0
        /*07fc*/ 	.word	0x000000bf
        /*0800*/ 	.word	0x00000000
        /*0804*/ 	.short	0x0101
        /*0806*/ 	.byte	0xff
	.zero		1


	//   ....[111]....
        /*0808*/ 	.word	0x0000b710
        /*080c*/ 	.word	0x00000003
        /*0810*/ 	.word	0x000000f0
        /*0814*/ 	.short	0x010a
        /*0816*/ 	.byte	0xff
	.zero		1


	//   ....[112]....
        /*0818*/ 	.word	0x0000b770
        /*081c*/ 	.word	0x00000002
        /*0820*/ 	.word	0x00000028
        /*0824*/ 	.short	0x010a
        /*0826*/ 	.byte	0xff
	.zero		1


	//   ....[113]....
        /*0828*/ 	.word	0x0000b7d0
        /*082c*/ 	.word	0x00000002
        /*0830*/ 	.word	0x00000028
        /*0834*/ 	.short	0x010a
        /*0836*/ 	.byte	0xff
	.zero		1


	//   ....[114]....
        /*0838*/ 	.word	0x0000b820
        /*083c*/ 	.word	0x00000002
        /*0840*/ 	.word	0x000000a0
        /*0844*/ 	.short	0x010a
        /*0846*/ 	.byte	0xff
	.zero		1


	//   ....[115]....
        /*0848*/ 	.word	0x0000b880
        /*084c*/ 	.word	0x00000000
        /*0850*/ 	.word	0x00000000
        /*0854*/ 	.short	0x010a
        /*0856*/ 	.byte	0xff
	.zero		1


	//   ....[116]....
        /*0858*/ 	.word	0x0000b8e0
        /*085c*/ 	.word	0x00000000
        /*0860*/ 	.word	0x00000000
        /*0864*/ 	.short	0x010a
        /*0866*/ 	.byte	0xff
	.zero		1


	//   ....[117]....
        /*0868*/ 	.word	0x0000b940
        /*086c*/ 	.word	0x00000000
        /*0870*/ 	.word	0x00000000
        /*0874*/ 	.short	0x010a
        /*0876*/ 	.byte	0xff
	.zero		1


	//   ....[118]....
        /*0878*/ 	.word	0x0000b9a0
        /*087c*/ 	.word	0x00000000
        /*0880*/ 	.word	0x00000000
        /*0884*/ 	.short	0x010a
        /*0886*/ 	.byte	0xff
	.zero		1


	//   ....[119]....
        /*0888*/ 	.word	0x0000b9f0
        /*088c*/ 	.word	0x00000000
        /*0890*/ 	.word	0x000000e0
        /*0894*/ 	.short	0x010a
        /*0896*/ 	.byte	0xff
	.zero		1


	//   ....[120]....
        /*0898*/ 	.word	0x0000ba50
        /*089c*/ 	.word	0x00000000
        /*08a0*/ 	.word	0x000000b0
        /*08a4*/ 	.short	0x010a
        /*08a6*/ 	.byte	0xff
	.zero		1


	//   ....[121]....
        /*08a8*/ 	.word	0x0000baa0
        /*08ac*/ 	.word	0x00000000
        /*08b0*/ 	.word	0x000000a0
        /*08b4*/ 	.short	0x010a
        /*08b6*/ 	.byte	0xff
	.zero		1


	//   ....[122]....
        /*08b8*/ 	.word	0x0000bb00
        /*08bc*/ 	.word	0x00000000
        /*08c0*/ 	.word	0x000000b0
        /*08c4*/ 	.short	0x010a
        /*08c6*/ 	.byte	0xff
	.zero		1


	//   ....[123]....
        /*08c8*/ 	.word	0x0000bb60
        /*08cc*/ 	.word	0x00000004
        /*08d0*/ 	.word	0x00000008
        /*08d4*/ 	.short	0x010a
        /*08d6*/ 	.byte	0xff
	.zero		1


	//   ....[124]....
        /*08d8*/ 	.word	0x0000bc40
        /*08dc*/ 	.word	0x00000002
        /*08e0*/ 	.word	0x00000008
        /*08e4*/ 	.short	0x010a
        /*08e6*/ 	.byte	0xff
	.zero		1


	//   ....[125]....
        /*08e8*/ 	.word	0x0000bc90
        /*08ec*/ 	.word	0x00000000
        /*08f0*/ 	.word	0x000000a0
        /*08f4*/ 	.short	0x010a
        /*08f6*/ 	.byte	0xff
	.zero		1


	//   ....[126]....
        /*08f8*/ 	.word	0x0000bcf0
        /*08fc*/ 	.word	0x00000000
        /*0900*/ 	.word	0x000000d0
        /*0904*/ 	.short	0x010a
        /*0906*/ 	.byte	0xff
	.zero		1


	//   ....[127]....
        /*0908*/ 	.word	0x0000bd50
        /*090c*/ 	.word	0x00000000
        /*0910*/ 	.word	0x00000000
        /*0914*/ 	.short	0x010a
        /*0916*/ 	.byte	0xff
	.zero		1


	//   ....[128]....
        /*0918*/ 	.word	0x0000bdb0
        /*091c*/ 	.word	0x00000000
        /*0920*/ 	.word	0x00000000
        /*0924*/ 	.short	0x010a
        /*0926*/ 	.byte	0xff
	.zero		1


	//   ....[129]....
        /*0928*/ 	.word	0x0000be10
        /*092c*/ 	.word	0x00000000
        /*0930*/ 	.word	0x00000100
        /*0934*/ 	.short	0x010a
        /*0936*/ 	.byte	0xff
	.zero		1


	//   ....[130]....
        /*0938*/ 	.word	0x0000be60
        /*093c*/ 	.word	0x00000000
        /*0940*/ 	.word	0x000000a0
        /*0944*/ 	.short	0x010a
        /*0946*/ 	.byte	0xff
	.zero		1


	//   ....[131]....
        /*0948*/ 	.word	0x0000bec0
        /*094c*/ 	.word	0x00000000
        /*0950*/ 	.word	0x00000098
        /*0954*/ 	.short	0x010a
        /*0956*/ 	.byte	0xff
	.zero		1


	//   ....[132]....
        /*0958*/ 	.word	0x0000bf20
        /*095c*/ 	.word	0x00000003
        /*0960*/ 	.word	0x00000070
        /*0964*/ 	.short	0x010a
        /*0966*/ 	.byte	0xff
	.zero		1


	//   ....[133]....
        /*0968*/ 	.word	0x0000bf80
        /*096c*/ 	.word	0x00000003
        /*0970*/ 	.word	0x00000078
        /*0974*/ 	.short	0x010a
        /*0976*/ 	.byte	0xff
	.zero		1


	//   ....[134]....
        /*0978*/ 	.word	0x0000bfe0
        /*097c*/ 	.word	0x00000003
        /*0980*/ 	.word	0x00000080
        /*0984*/ 	.short	0x010a
        /*0986*/ 	.byte	0xff
	.zero		1


	//   ....[135]....
        /*0988*/ 	.word	0x0000c040
        /*098c*/ 	.word	0x00000003
        /*0990*/ 	.word	0x00000088
        /*0994*/ 	.short	0x010a
        /*0996*/ 	.byte	0xff
	.zero		1


	//   ....[136]....
        /*0998*/ 	.word	0x0000c0a0
        /*099c*/ 	.word	0x00000000
        /*09a0*/ 	.word	0x00000070
        /*09a4*/ 	.short	0x010a
        /*09a6*/ 	.byte	0xff
	.zero		1


	//   ....[137]....
        /*09a8*/ 	.word	0x0000c100
        /*09ac*/ 	.word	0x00000000
        /*09b0*/ 	.word	0x00000078
        /*09b4*/ 	.short	0x010a
        /*09b6*/ 	.byte	0xff
	.zero		1


	//   ....[138]....
        /*09b8*/ 	.word	0x0000c160
        /*09bc*/ 	.word	0x00000000
        /*09c0*/ 	.word	0x00000080
        /*09c4*/ 	.short	0x010a
        /*09c6*/ 	.byte	0xff
	.zero		1


	//   ....[139]....
        /*09c8*/ 	.word	0x0000c1b0
        /*09cc*/ 	.word	0x00000000
        /*09d0*/ 	.word	0x000000a0
        /*09d4*/ 	.short	0x010a
        /*09d6*/ 	.byte	0xff
	.zero		1


	//   ....[140]....
        /*09d8*/ 	.word	0x0000c200
        /*09dc*/ 	.word	0x00000003
        /*09e0*/ 	.word	0x00000050
        /*09e4*/ 	.short	0x010a
        /*09e6*/ 	.byte	0xff
	.zero		1


	//   ....[141]....
        /*09e8*/ 	.word	0x0000c250
        /*09ec*/ 	.word	0x000000bf
        /*09f0*/ 	.word	0x000000c0
        /*09f4*/ 	.short	0x010a
        /*09f6*/ 	.byte	0xff
	.zero		1


	//   ....[142]....
        /*09f8*/ 	.word	0x0000c2a0
        /*09fc*/ 	.word	0x000000ce
        /*0a00*/ 	.word	0x00000050
        /*0a04*/ 	.short	0x010a
        /*0a06*/ 	.byte	0xff
	.zero		1


	//   ....[143]....
        /*0a08*/ 	.word	0x0000c2f0
        /*0a0c*/ 	.word	0x00000000
        /*0a10*/ 	.word	0x00000050
        /*0a14*/ 	.short	0x010a
        /*0a16*/ 	.byte	0xff
	.zero		1


	//   ....[144]....
        /*0a18*/ 	.word	0x0000c340
        /*0a1c*/ 	.word	0x00000000
        /*0a20*/ 	.word	0x00000050
        /*0a24*/ 	.short	0x010a
        /*0a26*/ 	.byte	0xff
	.zero		1


	//----- nvinfo : EIATTR_NUM_MBARRIERS
	.align		4
.L_48:
        /*0a28*/ 	.byte	0x03, 0x38
        /*0a2a*/ 	.short	0x0021


	//----- nvinfo : EIATTR_EXIT_INSTR_OFFSETS
	.align		4
        /*0a2c*/ 	.byte	0x04, 0x1c
        /*0a2e*/ 	.short	(.L_50 - .L_49)


	//   ....[0]....
.L_49:
        /*0a30*/ 	.word	0x00002860


	//   ....[1]....
        /*0a34*/ 	.word	0x00002d60


	//   ....[2]....
        /*0a38*/ 	.word	0x00002dc0


	//   ....[3]....
        /*0a3c*/ 	.word	0x00003f40


	//   ....[4]....
        /*0a40*/ 	.word	0x00004fa0


	//   ....[5]....
        /*0a44*/ 	.word	0x00004fe0


	//   ....[6]....
        /*0a48*/ 	.word	0x0000b700


	//----- nvinfo : EIATTR_MAX_THREADS
	.align		4
.L_50:
        /*0a4c*/ 	.byte	0x04, 0x05
        /*0a4e*/ 	.short	(.L_52 - .L_51)
.L_51:
        /*0a50*/ 	.word	0x00000100
        /*0a54*/ 	.word	0x00000001
        /*0a58*/ 	.word	0x00000001


	//----- nvinfo : EIATTR_CRS_STACK_SIZE
	.align		4
.L_52:
        /*0a5c*/ 	.byte	0x04, 0x1e
        /*0a5e*/ 	.short	(.L_54 - .L_53)
.L_53:
        /*0a60*/ 	.word	0x00000000


	//----- nvinfo : EIATTR_CBANK_PARAM_SIZE
	.align		4
.L_54:
        /*0a64*/ 	.byte	0x03, 0x19
        /*0a66*/ 	.short	0x0800


	//----- nvinfo : EIATTR_PARAM_CBANK
	.align		4
        /*0a68*/ 	.byte	0x04, 0x0a
        /*0a6a*/ 	.short	(.L_56 - .L_55)
	.align		4
.L_55:
        /*0a6c*/ 	.word	index@(.nv.constant0._ZN7cutlass13device_kernelINS_4gemm6kernel13GemmUniversalIN4cute5tupleIJiiiiEEENS1_10collective13CollectiveMmaINS1_35MainloopSm100TmaUmmaWarpSpecializedILi5ELi2ELi2ENS5_IJNS4_1CILi2EEENSA_ILi1EEESC_EEEEENS5_IJNSA_ILi256EEESF_NSA_ILi64EEEEEENS_12float_e4m3_tENS5_IJlSC_lEEESI_SJ_NS4_8TiledMMAINS4_8MMA_AtomIJNS4_10MMA_TraitsINS4_25SM100_MMA_F8F6F4_2x1SM_SSEJSI_SI_fSF_SF_NS4_17integral_constantINS4_4UMMA5MajorELSQ_0EEESR_NSO_INSP_7ScaleInELSS_0EEEST_EEEEEENS4_6LayoutINS5_IJSC_SC_SC_EEENS5_IJNSA_ILi0EEESY_SY_EEEEENS5_IJNS4_10UnderscoreES11_S11_EEEEENS4_18SM100_TMA_2SM_LOADENS4_14ComposedLayoutINS4_7SwizzleILi2ELi4ELi3EEENS4_18smem_ptr_flag_bitsILi8EEENSW_INS5_IJNSA_ILi8EEESG_EEENS5_IJSG_SC_EEEEEEEvNS4_8identityES14_S1E_vS1F_EENS_8epilogue10collective18CollectiveEpilogueINS1H_23Sm100TmaWarpSpecializedILi4ELi2ELi64ELb0ELb0EEEJNS5_IJNSA_ILi128EEESF_SG_EEENS5_IJNSW_IS1M_SC_EENSW_ISG_SC_EEEEESI_SJ_SI_SJ_NS1H_6fusion15FusionCallbacksIS1L_NS1R_17LinearCombinationISI_fSI_fLNS_15FloatRoundStyleE2EEES1N_S1Q_JEEENS4_5SM1004TMEM4LOAD26SM100_TMEM_LOAD_32dp32b64xENS4_13SM90_TMA_LOADES1E_NS4_39AutoVectorizingCopyWithAssumedAlignmentILi128EEENS4_14SM90_TMA_STOREES1E_S23_S23_EEEvvEEEEvNT_6ParamsE)
        /*0a70*/ 	.short	0x0380
        /*0a72*/ 	.short	0x0800


	//----- nvinfo : EIATTR_SW_WAR
	.align		4
.L_56:
        /*0a74*/ 	.byte	0x04, 0x36
        /*0a76*/ 	.short	(.L_58 - .L_57)
.L_57:
        /*0a78*/ 	.word	0x00000008
.L_58:


//--------------------- .nv.callgraph             --------------------------
	.section	.nv.callgraph,"",@"SHT_CUDA_CALLGRAPH"
	.align	4
	.sectionentsize	8
	.align		4
        /*0000*/ 	.word	0x00000000
	.align		4
        /*0004*/ 	.word	0xffffffff
	.align		4
        /*0008*/ 	.word	index@(_ZN7cutlass13device_kernelINS_4gemm6kernel13GemmUniversalIN4cute5tupleIJiiiiEEENS1_10collective13CollectiveMmaINS1_35MainloopSm100TmaUmmaWarpSpecializedILi5ELi2ELi2ENS5_IJNS4_1CILi2EEENSA_ILi1EEESC_EEEEENS5_IJNSA_ILi256EEESF_NSA_ILi64EEEEEENS_12float_e4m3_tENS5_IJlSC_lEEESI_SJ_NS4_8TiledMMAINS4_8MMA_AtomIJNS4_10MMA_TraitsINS4_25SM100_MMA_F8F6F4_2x1SM_SSEJSI_SI_fSF_SF_NS4_17integral_constantINS4_4UMMA5MajorELSQ_0EEESR_NSO_INSP_7ScaleInELSS_0EEEST_EEEEEENS4_6LayoutINS5_IJSC_SC_SC_EEENS5_IJNSA_ILi0EEESY_SY_EEEEENS5_IJNS4_10UnderscoreES11_S11_EEEEENS4_18SM100_TMA_2SM_LOADENS4_14ComposedLayoutINS4_7SwizzleILi2ELi4ELi3EEENS4_18smem_ptr_flag_bitsILi8EEENSW_INS5_IJNSA_ILi8EEESG_EEENS5_IJSG_SC_EEEEEEEvNS4_8identityES14_S1E_vS1F_EENS_8epilogue10collective18CollectiveEpilogueINS1H_23Sm100TmaWarpSpecializedILi4ELi2ELi64ELb0ELb0EEEJNS5_IJNSA_ILi128EEESF_SG_EEENS5_IJNSW_IS1M_SC_EENSW_ISG_SC_EEEEESI_SJ_SI_SJ_NS1H_6fusion15FusionCallbacksIS1L_NS1R_17LinearCombinationISI_fSI_fLNS_15FloatRoundStyleE2EEES1N_S1Q_JEEENS4_5SM1004TMEM4LOAD26SM100_TMEM_LOAD_32dp32b64xENS4_13SM90_TMA_LOADES1E_NS4_39AutoVectorizingCopyWithAssumedAlignmentILi128EEENS4_14SM90_TMA_STOREES1E_S23_S23_EEEvvEEEEvNT_6ParamsE)
	.align		4
        /*000c*/ 	.word	index@(__assertfail)
	.align		4
        /*0010*/ 	.word	0x00000000
	.align		4
        /*0014*/ 	.word	0xfffffffe
	.align		4
        /*0018*/ 	.word	0x00000000
	.align		4
        /*001c*/ 	.word	0xfffffffd
	.align		4
        /*0020*/ 	.word	0x00000000
	.align		4
        /*0024*/ 	.word	0xfffffffc


//--------------------- .nv.constant4             --------------------------
	.section	.nv.constant4,"a",@progbits
	.align	8
	.align		8
.nv.constant4:
        /*0000*/ 	.dword	__assertfail
	.align		8
        /*0008*/ 	.dword	__unnamed_1
	.align		8
        /*0010*/ 	.dword	__unnamed_2
	.align		8
        /*0018*/ 	.dword	__unnamed_3
	.align		8
        /*0020*/ 	.dword	_ZN39_INTERNAL_015f98e5_4_k_cu_745f35f3_87774cuda3std3__45__cpo5beginE
	.align		8
        /*0028*/ 	.dword	_ZN39_INTERNAL_015f98e5_4_k_cu_745f35f3_87774cuda3std3__45__cpo3endE
	.align		8
        /*0030*/ 	.dword	_ZN39_INTERNAL_015f98e5_4_k_cu_745f35f3_87774cuda3std3__45__cpo6cbeginE
	.align		8
        /*0038*/ 	.dword	_ZN39_INTERNAL_015f98e5_4_k_cu_745f35f3_87774cuda3std3__45__cpo4cendE
	.align		8
        /*0040*/ 	.dword	_ZN39_INTERNAL_015f98e5_4_k_cu_745f35f3_87774cuda3std3__441_GLOBAL__N__015f98e5_4_k_cu_745f35f3_87776ignoreE
	.align		8
        /*0048*/ 	.dword	_ZN39_INTERNAL_015f98e5_4_k_cu_745f35f3_87774cuda3std3__419piecewise_constructE
	.align		8
        /*0050*/ 	.dword	_ZN39_INTERNAL_015f98e5_4_k_cu_745f35f3_87774cuda3std3__48in_placeE
	.align		8
        /*0058*/ 	.dword	_ZN39_INTERNAL_015f98e5_4_k_cu_745f35f3_87774cuda3std6ranges3__45__cpo4swapE
	.align		8
        /*0060*/ 	.dword	_ZN39_INTERNAL_015f98e5_4_k_cu_745f35f3_87774cuda3std6ranges3__45__cpo9iter_moveE
	.align		8
        /*0068*/ 	.dword	_ZN39_INTERNAL_015f98e5_4_k_cu_745f35f3_87774cute7productE
	.align		8
        /*0070*/ 	.dword	_ZN39_INTERNAL_015f98e5_4_k_cu_745f35f3_87774cute1_E
	.align		8
        /*0078*/ 	.dword	$str$25
	.align		8
        /*0080*/ 	.dword	$str$26
	.align		8
        /*0088*/ 	.dword	$str$27
	.align		8
        /*0090*/ 	.dword	$str$28


//--------------------- .text._ZN7cutlass13device_kernelINS_4gemm6kernel13GemmUniversalIN4cute5tupleIJiiiiEEENS1_10collective13CollectiveMmaINS1_35MainloopSm100TmaUmmaWarpSpecializedILi5ELi2ELi2ENS5_IJNS4_1CILi2EEENSA_ILi1EEESC_EEEEENS5_IJNSA_ILi256EEESF_NSA_ILi64EEEEEENS_12float_e4m3_tENS5_IJlSC_lEEESI_SJ_NS4_8TiledMMAINS4_8MMA_AtomIJNS4_10MMA_TraitsINS4_25SM100_MMA_F8F6F4_2x1SM_SSEJSI_SI_fSF_SF_NS4_17integral_constantINS4_4UMMA5MajorELSQ_0EEESR_NSO_INSP_7ScaleInELSS_0EEEST_EEEEEENS4_6LayoutINS5_IJSC_SC_SC_EEENS5_IJNSA_ILi0EEESY_SY_EEEEENS5_IJNS4_10UnderscoreES11_S11_EEEEENS4_18SM100_TMA_2SM_LOADENS4_14ComposedLayoutINS4_7SwizzleILi2ELi4ELi3EEENS4_18smem_ptr_flag_bitsILi8EEENSW_INS5_IJNSA_ILi8EEESG_EEENS5_IJSG_SC_EEEEEEEvNS4_8identityES14_S1E_vS1F_EENS_8epilogue10collective18CollectiveEpilogueINS1H_23Sm100TmaWarpSpecializedILi4ELi2ELi64ELb0ELb0EEEJNS5_IJNSA_ILi128EEESF_SG_EEENS5_IJNSW_IS1M_SC_EENSW_ISG_SC_EEEEESI_SJ_SI_SJ_NS1H_6fusion15FusionCallbacksIS1L_NS1R_17LinearCombinationISI_fSI_fLNS_15FloatRoundStyleE2EEES1N_S1Q_JEEENS4_5SM1004TMEM4LOAD26SM100_TMEM_LOAD_32dp32b64xENS4_13SM90_TMA_LOADES1E_NS4_39AutoVectorizingCopyWithAssumedAlignmentILi128EEENS4_14SM90_TMA_STOREES1E_S23_S23_EEEvvEEEEvNT_6ParamsE --------------------------
	.section	.text._ZN7cutlass13device_kernelINS_4gemm6kernel13GemmUniversalIN4cute5tupleIJiiiiEEENS1_10collective13CollectiveMmaINS1_35MainloopSm100TmaUmmaWarpSpecializedILi5ELi2ELi2ENS5_IJNS4_1CILi2EEENSA_ILi1EEESC_EEEEENS5_IJNSA_ILi256EEESF_NSA_ILi64EEEEEENS_12float_e4m3_tENS5_IJlSC_lEEESI_SJ_NS4_8TiledMMAINS4_8MMA_AtomIJNS4_10MMA_TraitsINS4_25SM100_MMA_F8F6F4_2x1SM_SSEJSI_SI_fSF_SF_NS4_17integral_constantINS4_4UMMA5MajorELSQ_0EEESR_NSO_INSP_7ScaleInELSS_0EEEST_EEEEEENS4_6LayoutINS5_IJSC_SC_SC_EEENS5_IJNSA_ILi0EEESY_SY_EEEEENS5_IJNS4_10UnderscoreES11_S11_EEEEENS4_18SM100_TMA_2SM_LOADENS4_14ComposedLayoutINS4_7SwizzleILi2ELi4ELi3EEENS4_18smem_ptr_flag_bitsILi8EEENSW_INS5_IJNSA_ILi8EEESG_EEENS5_IJSG_SC_EEEEEEEvNS4_8identityES14_S1E_vS1F_EENS_8epilogue10collective18CollectiveEpilogueINS1H_23Sm100TmaWarpSpecializedILi4ELi2ELi64ELb0ELb0EEEJNS5_IJNSA_ILi128EEESF_SG_EEENS5_IJNSW_IS1M_SC_EENSW_ISG_SC_EEEEESI_SJ_SI_SJ_NS1H_6fusion15FusionCallbacksIS1L_NS1R_17LinearCombinationISI_fSI_fLNS_15FloatRoundStyleE2EEES1N_S1Q_JEEENS4_5SM1004TMEM4LOAD26SM100_TMEM_LOAD_32dp32b64xENS4_13SM90_TMA_LOADES1E_NS4_39AutoVectorizingCopyWithAssumedAlignmentILi128EEENS4_14SM90_TMA_STOREES1E_S23_S23_EEEvvEEEEvNT_6ParamsE,"ax",@progbits
	.align	128
.text._ZN7cutlass13device_kernelINS_4gemm6kernel13GemmUniversalIN4cute5tupleIJiiiiEEENS1_10collective13CollectiveMmaINS1_35MainloopSm100TmaUmmaWarpSpecializedILi5ELi2ELi2ENS5_IJNS4_1CILi2EEENSA_ILi1EEESC_EEEEENS5_IJNSA_ILi256EEESF_NSA_ILi64EEEEEENS_12float_e4m3_tENS5_IJlSC_lEEESI_SJ_NS4_8TiledMMAINS4_8MMA_AtomIJNS4_10MMA_TraitsINS4_25SM100_MMA_F8F6F4_2x1SM_SSEJSI_SI_fSF_SF_NS4_17integral_constantINS4_4UMMA5MajorELSQ_0EEESR_NSO_INSP_7ScaleInELSS_0EEEST_EEEEEENS4_6LayoutINS5_IJSC_SC_SC_EEENS5_IJNSA_ILi0EEESY_SY_EEEEENS5_IJNS4_10UnderscoreES11_S11_EEEEENS4_18SM100_TMA_2SM_LOADENS4_14ComposedLayoutINS4_7SwizzleILi2ELi4ELi3EEENS4_18smem_ptr_flag_bitsILi8EEENSW_INS5_IJNSA_ILi8EEESG_EEENS5_IJSG_SC_EEEEEEEvNS4_8identityES14_S1E_vS1F_EENS_8epilogue10collective18CollectiveEpilogueINS1H_23Sm100TmaWarpSpecializedILi4ELi2ELi64ELb0ELb0EEEJNS5_IJNSA_ILi128EEESF_SG_EEENS5_IJNSW_IS1M_SC_EENSW_ISG_SC_EEEEESI_SJ_SI_SJ_NS1H_6fusion15FusionCallbacksIS1L_NS1R_17LinearCombinationISI_fSI_fLNS_15FloatRoundStyleE2EEES1N_S1Q_JEEENS4_5SM1004TMEM4LOAD26SM100_TMEM_LOAD_32dp32b64xENS4_13SM90_TMA_LOADES1E_NS4_39AutoVectorizingCopyWithAssumedAlignmentILi128EEENS4_14SM90_TMA_STOREES1E_S23_S23_EEEvvEEEEvNT_6ParamsE:
        .type           _ZN7cutlass13device_kernelINS_4gemm6kernel13GemmUniversalIN4cute5tupleIJiiiiEEENS1_10collective13CollectiveMmaINS1_35MainloopSm100TmaUmmaWarpSpecializedILi5ELi2ELi2ENS5_IJNS4_1CILi2EEENSA_ILi1EEESC_EEEEENS5_IJNSA_ILi256EEESF_NSA_ILi64EEEEEENS_12float_e4m3_tENS5_IJlSC_lEEESI_SJ_NS4_8TiledMMAINS4_8MMA_AtomIJNS4_10MMA_TraitsINS4_25SM100_MMA_F8F6F4_2x1SM_SSEJSI_SI_fSF_SF_NS4_17integral_constantINS4_4UMMA5MajorELSQ_0EEESR_NSO_INSP_7ScaleInELSS_0EEEST_EEEEEENS4_6LayoutINS5_IJSC_SC_SC_EEENS5_IJNSA_ILi0EEESY_SY_EEEEENS5_IJNS4_10UnderscoreES11_S11_EEEEENS4_18SM100_TMA_2SM_LOADENS4_14ComposedLayoutINS4_7SwizzleILi2ELi4ELi3EEENS4_18smem_ptr_flag_bitsILi8EEENSW_INS5_IJNSA_ILi8EEESG_EEENS5_IJSG_SC_EEEEEEEvNS4_8identityES14_S1E_vS1F_EENS_8epilogue10collective18CollectiveEpilogueINS1H_23Sm100TmaWarpSpecializedILi4ELi2ELi64ELb0ELb0EEEJNS5_IJNSA_ILi128EEESF_SG_EEENS5_IJNSW_IS1M_SC_EENSW_ISG_SC_EEEEESI_SJ_SI_SJ_NS1H_6fusion15FusionCallbacksIS1L_NS1R_17LinearCombinationISI_fSI_fLNS_15FloatRoundStyleE2EEES1N_S1Q_JEEENS4_5SM1004TMEM4LOAD26SM100_TMEM_LOAD_32dp32b64xENS4_13SM90_TMA_LOADES1E_NS4_39AutoVectorizingCopyWithAssumedAlignmentILi128EEENS4_14SM90_TMA_STOREES1E_S23_S23_EEEvvEEEEvNT_6ParamsE,@function
        .size           _ZN7cutlass13device_kernelINS_4gemm6kernel13GemmUniversalIN4cute5tupleIJiiiiEEENS1_10collective13CollectiveMmaINS1_35MainloopSm100TmaUmmaWarpSpecializedILi5ELi2ELi2ENS5_IJNS4_1CILi2EEENSA_ILi1EEESC_EEEEENS5_IJNSA_ILi256EEESF_NSA_ILi64EEEEEENS_12float_e4m3_tENS5_IJlSC_lEEESI_SJ_NS4_8TiledMMAINS4_8MMA_AtomIJNS4_10MMA_TraitsINS4_25SM100_MMA_F8F6F4_2x1SM_SSEJSI_SI_fSF_SF_NS4_17integral_constantINS4_4UMMA5MajorELSQ_0EEESR_NSO_INSP_7ScaleInELSS_0EEEST_EEEEEENS4_6LayoutINS5_IJSC_SC_SC_EEENS5_IJNSA_ILi0EEESY_SY_EEEEENS5_IJNS4_10UnderscoreES11_S11_EEEEENS4_18SM100_TMA_2SM_LOADENS4_14ComposedLayoutINS4_7SwizzleILi2ELi4ELi3EEENS4_18smem_ptr_flag_bitsILi8EEENSW_INS5_IJNSA_ILi8EEESG_EEENS5_IJSG_SC_EEEEEEEvNS4_8identityES14_S1E_vS1F_EENS_8epilogue10collective18CollectiveEpilogueINS1H_23Sm100TmaWarpSpecializedILi4ELi2ELi64ELb0ELb0EEEJNS5_IJNSA_ILi128EEESF_SG_EEENS5_IJNSW_IS1M_SC_EENSW_ISG_SC_EEEEESI_SJ_SI_SJ_NS1H_6fusion15FusionCallbacksIS1L_NS1R_17LinearCombinationISI_fSI_fLNS_15FloatRoundStyleE2EEES1N_S1Q_JEEENS4_5SM1004TMEM4LOAD26SM100_TMEM_LOAD_32dp32b64xENS4_13SM90_TMA_LOADES1E_NS4_39AutoVectorizingCopyWithAssumedAlignmentILi128EEENS4_14SM90_TMA_STOREES1E_S23_S23_EEEvvEEEEvNT_6ParamsE,(.L_x_191 - _ZN7cutlass13device_kernelINS_4gemm6kernel13GemmUniversalIN4cute5tupleIJiiiiEEENS1_10collective13CollectiveMmaINS1_35MainloopSm100TmaUmmaWarpSpecializedILi5ELi2ELi2ENS5_IJNS4_1CILi2EEENSA_ILi1EEESC_EEEEENS5_IJNSA_ILi256EEESF_NSA_ILi64EEEEEENS_12float_e4m3_tENS5_IJlSC_lEEESI_SJ_NS4_8TiledMMAINS4_8MMA_AtomIJNS4_10MMA_TraitsINS4_25SM100_MMA_F8F6F4_2x1SM_SSEJSI_SI_fSF_SF_NS4_17integral_constantINS4_4UMMA5MajorELSQ_0EEESR_NSO_INSP_7ScaleInELSS_0EEEST_EEEEEENS4_6LayoutINS5_IJSC_SC_SC_EEENS5_IJNSA_ILi0EEESY_SY_EEEEENS5_IJNS4_10UnderscoreES11_S11_EEEEENS4_18SM100_TMA_2SM_LOADENS4_14ComposedLayoutINS4_7SwizzleILi2ELi4ELi3EEENS4_18smem_ptr_flag_bitsILi8EEENSW_INS5_IJNSA_ILi8EEESG_EEENS5_IJSG_SC_EEEEEEEvNS4_8identityES14_S1E_vS1F_EENS_8epilogue10collective18CollectiveEpilogueINS1H_23Sm100TmaWarpSpecializedILi4ELi2ELi64ELb0ELb0EEEJNS5_IJNSA_ILi128EEESF_SG_EEENS5_IJNSW_IS1M_SC_EENSW_ISG_SC_EEEEESI_SJ_SI_SJ_NS1H_6fusion15FusionCallbacksIS1L_NS1R_17LinearCombinationISI_fSI_fLNS_15FloatRoundStyleE2EEES1N_S1Q_JEEENS4_5SM1004TMEM4LOAD26SM100_TMEM_LOAD_32dp32b64xENS4_13SM90_TMA_LOADES1E_NS4_39AutoVectorizingCopyWithAssumedAlignmentILi128EEENS4_14SM90_TMA_STOREES1E_S23_S23_EEEvvEEEEvNT_6ParamsE)
        .other          _ZN7cutlass13device_kernelINS_4gemm6kernel13GemmUniversalIN4cute5tupleIJiiiiEEENS1_10collective13CollectiveMmaINS1_35MainloopSm100TmaUmmaWarpSpecializedILi5ELi2ELi2ENS5_IJNS4_1CILi2EEENSA_ILi1EEESC_EEEEENS5_IJNSA_ILi256EEESF_NSA_ILi64EEEEEENS_12float_e4m3_tENS5_IJlSC_lEEESI_SJ_NS4_8TiledMMAINS4_8MMA_AtomIJNS4_10MMA_TraitsINS4_25SM100_MMA_F8F6F4_2x1SM_SSEJSI_SI_fSF_SF_NS4_17integral_constantINS4_4UMMA5MajorELSQ_0EEESR_NSO_INSP_7ScaleInELSS_0EEEST_EEEEEENS4_6LayoutINS5_IJSC_SC_SC_EEENS5_IJNSA_ILi0EEESY_SY_EEEEENS5_IJNS4_10UnderscoreES11_S11_EEEEENS4_18SM100_TMA_2SM_LOADENS4_14ComposedLayoutINS4_7SwizzleILi2ELi4ELi3EEENS4_18smem_ptr_flag_bitsILi8EEENSW_INS5_IJNSA_ILi8EEESG_EEENS5_IJSG_SC_EEEEEEEvNS4_8identityES14_S1E_vS1F_EENS_8epilogue10collective18CollectiveEpilogueINS1H_23Sm100TmaWarpSpecializedILi4ELi2ELi64ELb0ELb0EEEJNS5_IJNSA_ILi128EEESF_SG_EEENS5_IJNSW_IS1M_SC_EENSW_ISG_SC_EEEEESI_SJ_SI_SJ_NS1H_6fusion15FusionCallbacksIS1L_NS1R_17LinearCombinationISI_fSI_fLNS_15FloatRoundStyleE2EEES1N_S1Q_JEEENS4_5SM1004TMEM4LOAD26SM100_TMEM_LOAD_32dp32b64xENS4_13SM90_TMA_LOADES1E_NS4_39AutoVectorizingCopyWithAssumedAlignmentILi128EEENS4_14SM90_TMA_STOREES1E_S23_S23_EEEvvEEEEvNT_6ParamsE,@"STO_CUDA_ENTRY STV_DEFAULT"
_ZN7cutlass13device_kernelINS_4gemm6kernel13GemmUniversalIN4cute5tupleIJiiiiEEENS1_10collective13CollectiveMmaINS1_35MainloopSm100TmaUmmaWarpSpecializedILi5ELi2ELi2ENS5_IJNS4_1CILi2EEENSA_ILi1EEESC_EEEEENS5_IJNSA_ILi256EEESF_NSA_ILi64EEEEEENS_12float_e4m3_tENS5_IJlSC_lEEESI_SJ_NS4_8TiledMMAINS4_8MMA_AtomIJNS4_10MMA_TraitsINS4_25SM100_MMA_F8F6F4_2x1SM_SSEJSI_SI_fSF_SF_NS4_17integral_constantINS4_4UMMA5MajorELSQ_0EEESR_NSO_INSP_7ScaleInELSS_0EEEST_EEEEEENS4_6LayoutINS5_IJSC_SC_SC_EEENS5_IJNSA_ILi0EEESY_SY_EEEEENS5_IJNS4_10UnderscoreES11_S11_EEEEENS4_18SM100_TMA_2SM_LOADENS4_14ComposedLayoutINS4_7SwizzleILi2ELi4ELi3EEENS4_18smem_ptr_flag_bitsILi8EEENSW_INS5_IJNSA_ILi8EEESG_EEENS5_IJSG_SC_EEEEEEEvNS4_8identityES14_S1E_vS1F_EENS_8epilogue10collective18CollectiveEpilogueINS1H_23Sm100TmaWarpSpecializedILi4ELi2ELi64ELb0ELb0EEEJNS5_IJNSA_ILi128EEESF_SG_EEENS5_IJNSW_IS1M_SC_EENSW_ISG_SC_EEEEESI_SJ_SI_SJ_NS1H_6fusion15FusionCallbacksIS1L_NS1R_17LinearCombinationISI_fSI_fLNS_15FloatRoundStyleE2EEES1N_S1Q_JEEENS4_5SM1004TMEM4LOAD26SM100_TMEM_LOAD_32dp32b64xENS4_13SM90_TMA_LOADES1E_NS4_39AutoVectorizingCopyWithAssumedAlignmentILi128EEENS4_14SM90_TMA_STOREES1E_S23_S23_EEEvvEEEEvNT_6ParamsE:
[----:B------:R-:W1:Y:S01]  /*0000*/  LDC R1, c[0x0][0x37c] ;  /* 0x0000df00ff017b82 */ /* 0x000e620000000800 */
[----:B------:R-:W2:Y:S01]  /*0010*/  S2R R185, SR_TID.X ;  /* 0x0000000000b97919 */ /* 0x000ea20000002100 */
[----:B------:R-:W3:Y:S06]  /*0020*/  LDCU.64 UR6, c[0x0][0x890] ;  /* 0x00011200ff0677ac */ /* 0x000eec0008000a00 */
[----:B------:R-:W4:Y:S01]  /*0030*/  S2UR UR37, SR_CgaCtaId ;  /* 0x00000000002579c3 */ /* 0x000f220000008800 */
[----:B------:R-:W-:Y:S02]  /*0040*/  PRMT R171, RZ, 0x7610, R171 ;  /* 0x00007610ffab7816 */ /* 0x000fe400000000ab */
[----:B------:R-:W-:Y:S01]  /*0050*/  ELECT P1, URZ, PT ;  /* 0x0000000000ff782f */ /* 0x000fe20003820000 */
[----:B------:R-:W1:Y:S01]  /*0060*/  LDCU.64 UR46, c[0x0][0x358] ;  /* 0x00006b00ff2e77ac */ /* 0x000e620008000a00 */
[----:B---3--:R-:W-:-:S04]  /*0070*/  UISETP.NE.U32.AND UP0, UPT, UR6, URZ, UPT ;  /* 0x000000ff0600728c */ /* 0x008fc8000bf05070 */
[----:B------:R-:W-:Y:S02]  /*0080*/  UISETP.NE.AND.EX UP0, UPT, UR7, URZ, UPT, UP0 ;  /* 0x000000ff0700728c */ /* 0x000fe4000bf05300 */
[----:B----4-:R-:W-:Y:S02]  /*0090*/  ULOP3.LUT UR5, UR37, 0x1, URZ, 0xc0, !UPT ;  /* 0x0000000125057892 */ /* 0x010fe4000f8ec0ff */
[----:B------:R-:W-:Y:S01]  /*00a0*/  ULOP3.LUT UR4, UR37, 0x1, URZ, 0x3c, !UPT ;  /* 0x0000000125047892 */ /* 0x000fe2000f8e3cff */
[----:B--2---:R-:W-:-:S05]  /*00b0*/  SHF.R.U32.HI R173, RZ, 0x5, R185 ;  /* 0x00000005ffad7819 */ /* 0x004fca00000116b9 */
[----:B------:R-:W2:Y:S02]  /*00c0*/  SHFL.IDX PT, R0, R173, RZ, 0x1f ;  /* 0x00001fffad007589 */ /* 0x000ea400000e0000 */
[----:B--2---:R-:W-:Y:S01]  /*00d0*/  R2UR UR10, R0 ;  /* 0x00000000000a72ca */ /* 0x004fe200000e0000 */
[----:B-1----:R-:W-:-:S14]  /*00e0*/  BRA.U UP0, `(.L_x_0) ;  /* 0x00000001002c7547 */ /* 0x002fdc000b800000 */
[----:B------:R-:W1:Y:S02]  /*00f0*/  LDCU.64 UR8, c[0x0][0x888] ;  /* 0x00011100ff0877ac */ /* 0x000e640008000a00 */
[----:B-1----:R-:W-:-:S04]  /*0100*/  UISETP.NE.U32.AND UP0, UPT, UR8, URZ, UPT ;  /* 0x000000ff0800728c */ /* 0x002fc8000bf05070 */
[----:B------:R-:W-:-:S09]  /*0110*/  UISETP.NE.AND.EX UP0, UPT, UR9, URZ, UPT, UP0 ;  /* 0x000000ff0900728c */ /* 0x000fd2000bf05300 */
[----:B------:R-:W-:Y:S05]  /*0120*/  BRA.U !UP0, `(.L_x_1) ;  /* 0x0000000108107547 */ /* 0x000fea000b800000 */
[----:B------:R-:W1:Y:S02]  /*0130*/  LDC.64 R2, c[0x0][0x888] ;  /* 0x00022200ff027b82 */ /* 0x000e640000000a00 */
[----:B-1----:R1:W5:Y:S01]  /*0140*/  LDG.E R81, desc[UR46][R2.64] ;  /* 0x0000002e02517981 */ /* 0x002362000c1e1900 */
[----:B------:R-:W-:Y:S01]  /*0150*/  HFMA2 R171, -RZ, RZ, 0, 5.9604644775390625e-08 ;  /* 0x00000001ffab7431 */ /* 0x000fe200000001ff */
[----:B------:R-:W-:Y:S05]  /*0160*/  BRA `(.L_x_0) ;  /* 0x00000000000c7947 */ /* 0x000fea0003800000 */
.L_x_1:
[----:B------:R-:W1:Y:S01]  /*0170*/  LDCU UR8, c[0x0][0x880] ;  /* 0x00011000ff0877ac */ /* 0x000e620008000800 */
[----:B------:R-:W-:Y:S01]  /*0180*/  HFMA2 R171, -RZ, RZ, 0, 5.9604644775390625e-08 ;  /* 0x00000001ffab7431 */ /* 0x000fe200000001ff */
[----:B-1----:R-:W-:-:S07]  /*0190*/  MOV R81, UR8 ;  /* 0x0000000800517c02 */ /* 0x002fce0008000f00 */
.L_x_0:
[----:B------:R-:W2:Y:S02]  /*01a0*/  LDCU.64 UR8, c[0x0][0x8b0] ;  /* 0x00011600ff0877ac */ /* 0x000ea40008000a00 */
[----:B--2---:R-:W-:-:S04]  /*01b0*/  UISETP.NE.U32.AND UP0, UPT, UR8, URZ, UPT ;  /* 0x000000ff0800728c */ /* 0x004fc8000bf05070 */
[----:B------:R-:W-:-:S09]  /*01c0*/  UISETP.NE.AND.EX UP0, UPT, UR9, URZ, UPT, UP0 ;  /* 0x000000ff0900728c */ /* 0x000fd2000bf05300 */
[----:B------:R-:W-:Y:S05]  /*01d0*/  BRA.U UP0, `(.L_x_2) ;  /* 0x0000000100247547 */ /* 0x000fea000b800000 */
[----:B------:R-:W2:Y:S02]  /*01e0*/  LDCU.64 UR8, c[0x0][0x8a8] ;  /* 0x00011500ff0877ac */ /* 0x000ea40008000a00 */
[----:B--2---:R-:W-:-:S04]  /*01f0*/  UISETP.NE.U32.AND UP0, UPT, UR8, URZ, UPT ;  /* 0x000000ff0800728c */ /* 0x004fc8000bf05070 */
[----:B------:R-:W-:-:S09]  /*0200*/  UISETP.NE.AND.EX UP0, UPT, UR9, URZ, UPT, UP0 ;  /* 0x000000ff0900728c */ /* 0x000fd2000bf05300 */
[----:B------:R-:W-:Y:S05]  /*0210*/  BRA.U !UP0, `(.L_x_3) ;  /* 0x00000001080c7547 */ /* 0x000fea000b800000 */
[----:B------:R-:W2:Y:S02]  /*0220*/  LDC.64 R78, c[0x0][0x8a8] ;  /* 0x00022a00ff4e7b82 */ /* 0x000ea40000000a00 */
[----:B--2---:R2:W5:Y:S01]  /*0230*/  LDG.E R78, desc[UR46][R78.64] ;  /* 0x0000002e4e4e7981 */ /* 0x004562000c1e1900 */
[----:B------:R-:W-:Y:S05]  /*0240*/  BRA `(.L_x_2) ;  /* 0x0000000000087947 */ /* 0x000fea0003800000 */
.L_x_3:
[----:B------:R-:W2:Y:S02]  /*0250*/  LDCU UR8, c[0x0][0x8a0] ;  /* 0x00011400ff0877ac */ /* 0x000ea40008000800 */
[----:B--2---:R-:W-:Y:S02]  /*0260*/  MOV R78, UR8 ;  /* 0x00000008004e7c02 */ /* 0x004fe40008000f00 */
.L_x_2:
[----:B------:R-:W-:Y:S01]  /*0270*/  IMAD.U32 R0, RZ, RZ, UR10 ;  /* 0x0000000aff007e24 */ /* 0x000fe2000f8e00ff */
[----:B------:R-:W-:Y:S04]  /*0280*/  BSSY.RECONVERGENT B0, `(.L_x_4) ;  /* 0x000000c000007945 */ /* 0x000fe80003800200 */
[C---:B------:R-:W-:Y:S02]  /*0290*/  ISETP.NE.OR P2, PT, R0.reuse, 0x1, !P1 ;  /* 0x000000010000780c */ /* 0x040fe40004f45670 */
[----:B------:R-:W-:-:S11]  /*02a0*/  ISETP.NE.OR P0, PT, R0, 0x3, !P1 ;  /* 0x000000030000780c */ /* 0x000fd60004f05670 */
[----:B------:R-:W-:Y:S05]  /*02b0*/  @P2 BRA `(.L_x_5) ;  /* 0x0000000000202947 */ /* 0x000fea0003800000 */
[----:B------:R-:W3:Y:S02]  /*02c0*/  LDCU.64 UR8, c[0x0][0x348] ;  /* 0x00006900ff0877ac */ /* 0x000ee40008000a00 */
[----:B---3--:R-:W-:Y:S02]  /*02d0*/  UIADD3 UR12, UP1, UPT, UR8, 0x80, URZ ;  /* 0x00000080080c7890 */ /* 0x008fe4000ff3e0ff */
[----:B------:R-:W-:Y:S02]  /*02e0*/  UIADD3 UR8, UP0, UPT, UR8, 0x180, URZ ;  /* 0x0000018008087890 */ /* 0x000fe4000ff1e0ff */
[----:B------:R-:W-:Y:S02]  /*02f0*/  UIADD3.X UR13, UPT, UPT, URZ, UR9, URZ, UP1, !UPT ;  /* 0x00000009ff0d7290 */ /* 0x000fe40008ffe4ff */
[----:B------:R-:W-:-:S07]  /*0300*/  UIADD3.X UR9, UPT, UPT, URZ, UR9, URZ, UP0, !UPT ;  /* 0x00000009ff097290 */ /* 0x000fce00087fe4ff */
[----:B------:R3:W-:Y:S02]  /*0310*/  UTMACCTL.PF [UR12] ;  /* 0x000000000c0079b9 */ /* 0x0007e40008040000 */
[----:B------:R3:W-:Y:S02]  /*0320*/  UTMACCTL.PF [UR8] ;  /* 0x00000000080079b9 */ /* 0x0007e40008040000 */
[----:B---3--:R-:W-:Y:S01]  /*0330*/  NOP ;  /* 0x0000000000007918 */ /* 0x008fe20000000000 */
.L_x_5:
[----:B------:R-:W-:Y:S05]  /*0340*/  BSYNC.RECONVERGENT B0 ;  /* 0x0000000000007941 */ /* 0x000fea0003800200 */
.L_x_4:
[----:B------:R-:W-:Y:S04]  /*0350*/  BSSY.RECONVERGENT B0, `(.L_x_6) ;  /* 0x000000a000007945 */ /* 0x000fe80003800200 */
        /* <DEDUP_REMOVED lines=9> */
.L_x_7:
[----:B------:R-:W-:Y:S05]  /*03f0*/  BSYNC.RECONVERGENT B0 ;  /* 0x0000000000007941 */ /* 0x000fea0003800200 */
.L_x_6:
[----:B------:R-:W3:Y:S01]  /*0400*/  LDCU.64 UR8, c[0x0][0x888] ;  /* 0x00011100ff0877ac */ /* 0x000ee20008000a00 */
[----:B------:R-:W-:Y:S02]  /*0410*/  UISETP.EQ.U32.AND UP1, UPT, UR6, URZ, UPT ;  /* 0x000000ff0600728c */ /* 0x000fe4000bf22070 */
[----:B------:R-:W-:Y:S02]  /*0420*/  UPLOP3.LUT UP5, UPT, UPT, UPT, UPT, 0x80, 0x8 ;  /* 0x000000000008789c */ /* 0x000fe40003faf070 */
[----:B---3--:R-:W-:-:S04]  /*0430*/  UISETP.NE.U32.AND UP0, UPT, UR8, URZ, UPT ;  /* 0x000000ff0800728c */ /* 0x008fc8000bf05070 */
[----:B------:R-:W-:-:S04]  /*0440*/  UISETP.NE.AND.EX UP0, UPT, UR9, URZ, UPT, UP0 ;  /* 0x000000ff0900728c */ /* 0x000fc8000bf05300 */
[----:B------:R-:W-:-:S04]  /*0450*/  UISETP.EQ.OR.EX UP2, UPT, UR7, URZ, !UP0, UP1 ;  /* 0x000000ff0700728c */ /* 0x000fc8000c742710 */
[----:B------:R-:W-:-:S05]  /*0460*/  UP2UR UR50, UPR, URZ, 0x4 ;  /* 0x00000004ff327883 */ /* 0x000fca0008000000 */
[----:B------:R-:W-:Y:S07]  /*0470*/  BRA.U !UP2, `(.L_x_8) ;  /* 0x000000010a207547 */ /* 0x000fee000b800000 */
[----:B------:R-:W-:Y:S01]  /*0480*/  UISETP.NE.U32.AND UP2, UPT, UR6, URZ, UPT ;  /* 0x000000ff0600728c */ /* 0x000fe2000bf45070 */
[----:B-----5:R-:W-:Y:S01]  /*0490*/  FSETP.NEU.AND P0, PT, R81, RZ, PT ;  /* 0x000000ff5100720b */ /* 0x020fe20003f0d000 */
[----:B------:R-:W-:Y:S02]  /*04a0*/  USEL UR6, URZ, 0xffffffff, UP0 ;  /* 0xffffffffff067887 */ /* 0x000fe40008000000 */
[----:B------:R-:W-:-:S10]  /*04b0*/  UISETP.NE.AND.EX UP2, UPT, UR7, URZ, UPT, UP2 ;  /* 0x000000ff0700728c */ /* 0x000fd4000bf45320 */
[----:B------:R-:W-:Y:S01]  /*04c0*/  VOTEU.ANY UP1, P0 ;  /* 0x0000000000ff7886 */ /* 0x000fe20000020100 */
[----:B------:R-:W-:-:S04]  /*04d0*/  @!UP2 USEL UR6, URZ, 0xffffffff, UP1 ;  /* 0xffffffffff06a887 */ /* 0x000fc80008800000 */
[----:B------:R-:W-:-:S04]  /*04e0*/  ULOP3.LUT UR6, UR6, 0x1, URZ, 0xc0, !UPT ;  /* 0x0000000106067892 */ /* 0x000fc8000f8ec0ff */
[----:B------:R-:W-:-:S11]  /*04f0*/  UISETP.NE.U32.AND UP5, UPT, UR6, 0x1, UPT ;  /* 0x000000010600788c */ /* 0x000fd6000bfa5070 */
.L_x_8:
[----:B------:R-:W3:Y:S01]  /*0500*/  SHFL.IDX PT, R0, R173, RZ, 0x1f ;  /* 0x00001fffad007589 */ /* 0x000ee200000e0000 */
[----:B------:R-:W-:-:S04]  /*0510*/  UISETP.NE.AND UP1, UPT, UR10, 0x2, UPT ;  /* 0x000000020a00788c */ /* 0x000fc8000bf25270 */
[----:B------:R-:W-:Y:S02]  /*0520*/  UISETP.EQ.AND UP2, UPT, UR5, URZ, !UP1 ;  /* 0x000000ff0500728c */ /* 0x000fe4000cf42270 */
[----:B------:R-:W-:-:S04]  /*0530*/  USEL UR6, URZ, 0x1, UP1 ;  /* 0x00000001ff067887 */ /* 0x000fc80008800000 */
[----:B------:R-:W-:Y:S02]  /*0540*/  PLOP3.LUT P5, PT, P1, PT, UP2, 0x80, 0x8 ;  /* 0x000000000008781c */ /* 0x000fe40000faf028 */
[----:B---3--:R-:W-:-:S13]  /*0550*/  ISETP.NE.AND P0, PT, R0, RZ, PT ;  /* 0x000000ff0000720c */ /* 0x008fda0003f05270 */
[----:B------:R-:W-:Y:S05]  /*0560*/  @P0 BRA `(.L_x_9) ;  /* 0x00000000004c0947 */ /* 0x000fea0003800000 */
[----:B------:R-:W-:Y:S01]  /*0570*/  UMOV UR8, 0x400 ;  /* 0x0000040000087882 */ /* 0x000fe20000000000 */
[----:B------:R-:W-:Y:S01]  /*0580*/  UMOV UR7, 0x1 ;  /* 0x0000000100077882 */ /* 0x000fe20000000000 */
[----:B------:R-:W-:Y:S02]  /*0590*/  ULEA UR8, UR37, UR8, 0x18 ;  /* 0x0000000825087291 */ /* 0x000fe4000f8ec0ff */
[----:B------:R-:W-:-:S04]  /*05a0*/  UIADD3 UR12, UPT, UPT, -UR7, 0x100000, URZ ;  /* 0x00100000070c7890 */ /* 0x000fc8000fffe1ff */
[----:B------:R-:W-:Y:S02]  /*05b0*/  USHF.L.U32 UR13, UR12, 0xb, URZ ;  /* 0x0000000b0c0d7899 */ /* 0x000fe400080006ff */
[----:B------:R-:W-:Y:S01]  /*05c0*/  USHF.L.U32 UR12, UR12, 0x1, URZ ;  /* 0x000000010c0c7899 */ /* 0x000fe200080006ff */
[----:B------:R-:W-:Y:S01]  /*05d0*/  ELECT P0, URZ, PT ;  /* 0x0000000000ff782f */ /* 0x000fe20003800000 */
[----:B------:R-:W3:Y:S10]  /*05e0*/  FENCE.VIEW.ASYNC.S ;  /* 0x00000000000073c6 */ /* 0x000ef40000000000 */
[----:B---3--:R3:W4:Y:S01]  /*05f0*/  SYNCS.EXCH.64 URZ, [UR8], UR12 ;  /* 0x0000000c08ff75b2 */ /* 0x0087220008000100 */
[----:B------:R3:W1:Y:S01]  /*0600*/  SYNCS.EXCH.64 URZ, [UR8+0x28], UR12 ;  /* 0x0000280c08ff75b2 */ /* 0x0006620008000100 */
        /* <DEDUP_REMOVED lines=8> */
[----:B------:R-:W-:Y:S01]  /*0690*/  NOP ;  /* 0x0000000000007918 */ /* 0x000fe20000000000 */
.L_x_9:
[----:B------:R-:W2:Y:S01]  /*06a0*/  SHFL.IDX PT, R0, R173, RZ, 0x1f ;  /* 0x00001fffad007589 */ /* 0x000ea200000e0000 */
[----:B------:R-:W-:Y:S01]  /*06b0*/  NOP ;  /* 0x0000000000007918 */ /* 0x000fe20000000000 */
[----:B--2---:R-:W-:-:S13]  /*06c0*/  ISETP.NE.AND P0, PT, R0, 0x1, PT ;  /* 0x000000010000780c */ /* 0x004fda0003f05270 */
[----:B------:R-:W-:Y:S05]  /*06d0*/  @P0 BRA `(.L_x_10) ;  /* 0x0000000000540947 */ /* 0x000fea0003800000 */
[----:B------:R-:W-:Y:S01]  /*06e0*/  UMOV UR9, 0x400 ;  /* 0x0000040000097882 */ /* 0x000fe20000000000 */
[----:B---3--:R-:W-:Y:S01]  /*06f0*/  UMOV UR8, 0x20 ;  /* 0x0000002000087882 */ /* 0x008fe20000000000 */
[----:B------:R-:W-:Y:S01]  /*0700*/  UMOV UR7, 0x80 ;  /* 0x0000008000077882 */ /* 0x000fe20000000000 */
[----:B------:R-:W-:Y:S02]  /*0710*/  ULEA UR9, UR37, UR9, 0x18 ;  /* 0x0000000925097291 */ /* 0x000fe4000f8ec0ff */
[----:B------:R-:W-:-:S04]  /*0720*/  UIADD3 UR12, UPT, UPT, -UR8, 0x100000, URZ ;  /* 0x00100000080c7890 */ /* 0x000fc8000fffe1ff */
[----:B------:R-:W-:Y:S02]  /*0730*/  USHF.L.U32 UR13, UR12, 0xb, URZ ;  /* 0x0000000b0c0d7899 */ /* 0x000fe400080006ff */
[----:B------:R-:W-:Y:S02]  /*0740*/  USHF.L.U32 UR12, UR12, 0x1, URZ ;  /* 0x000000010c0c7899 */ /* 0x000fe400080006ff */
[----:B------:R-:W-:-:S04]  /*0750*/  UIADD3 UR14, UPT, UPT, -UR7, 0x100000, URZ ;  /* 0x00100000070e7890 */ /* 0x000fc8000fffe1ff */
[----:B------:R-:W-:Y:S02]  /*0760*/  USHF.L.U32 UR15, UR14, 0xb, URZ ;  /* 0x0000000b0e0f7899 */ /* 0x000fe400080006ff */
[----:B------:R-:W-:Y:S01]  /*0770*/  USHF.L.U32 UR14, UR14, 0x1, URZ ;  /* 0x000000010e0e7899 */ /* 0x000fe200080006ff */
[----:B------:R-:W-:Y:S01]  /*0780*/  ELECT P0, URZ, PT ;  /* 0x0000000000ff782f */ /* 0x000fe20003800000 */
[----:B------:R-:W2:Y:S02]  /*0790*/  FENCE.VIEW.ASYNC.S ;  /* 0x00000000000073c6 */ /* 0x000ea40000000000 */
[----:B--2---:R2:W3:Y:S08]  /*07a0*/  SYNCS.EXCH.64 URZ, [UR9+0x50], UR12 ;  /* 0x0000500c09ff75b2 */ /* 0x0044f00008000100 */
        /* <DEDUP_REMOVED lines=8> */
.L_x_10:
[----:B------:R-:W4:Y:S01]  /*0830*/  SHFL.IDX PT, R0, R173, RZ, 0x1f ;  /* 0x00001fffad007589 */ /* 0x000f2200000e0000 */
[----:B------:R-:W-:Y:S01]  /*0840*/  NOP ;  /* 0x0000000000007918 */ /* 0x000fe20000000000 */
[----:B----4-:R-:W-:-:S13]  /*0850*/  ISETP.NE.AND P0, PT, R0, 0x3, PT ;  /* 0x000000030000780c */ /* 0x010fda0003f05270 */
[----:B------:R-:W-:Y:S05]  /*0860*/  @P0 BRA `(.L_x_11) ;  /* 0x00000000002c0947 */ /* 0x000fea0003800000 */
[----:B---3--:R-:W-:Y:S01]  /*0870*/  UMOV UR8, 0x400 ;  /* 0x0000040000087882 */ /* 0x008fe20000000000 */
[----:B------:R-:W-:Y:S01]  /*0880*/  UMOV UR7, 0x20 ;  /* 0x0000002000077882 */ /* 0x000fe20000000000 */
[----:B------:R-:W-:Y:S02]  /*0890*/  ULEA UR8, UR37, UR8, 0x18 ;  /* 0x0000000825087291 */ /* 0x000fe4000f8ec0ff */
[----:B--2---:R-:W-:-:S04]  /*08a0*/  UIADD3 UR12, UPT, UPT, -UR7, 0x100000, URZ ;  /* 0x00100000070c7890 */ /* 0x004fc8000fffe1ff */
[----:B------:R-:W-:Y:S02]  /*08b0*/  USHF.L.U32 UR13, UR12, 0xb, URZ ;  /* 0x0000000b0c0d7899 */ /* 0x000fe400080006ff */
[----:B------:R-:W-:Y:S01]  /*08c0*/  USHF.L.U32 UR12, UR12, 0x1, URZ ;  /* 0x000000010c0c7899 */ /* 0x000fe200080006ff */
[----:B------:R-:W-:Y:S01]  /*08d0*/  ELECT P0, URZ, PT ;  /* 0x0000000000ff782f */ /* 0x000fe20003800000 */
[----:B------:R-:W2:Y:S10]  /*08e0*/  FENCE.VIEW.ASYNC.S ;  /* 0x00000000000073c6 */ /* 0x000eb40000000000 */
[----:B--2---:R4:W2:Y:S01]  /*08f0*/  SYNCS.EXCH.64 URZ, [UR8+0x90], UR12 ;  /* 0x0000900c08ff75b2 */ /* 0x0048a20008000100 */
[----:B------:R4:W3:Y:S02]  /*0900*/  SYNCS.EXCH.64 URZ, [UR8+0x98], UR12 ;  /* 0x0000980c08ff75b2 */ /* 0x0008e40008000100 */
[----:B----4-:R-:W-:Y:S01]  /*0910*/  NOP ;  /* 0x0000000000007918 */ /* 0x010fe20000000000 */
.L_x_11:
[----:B------:R-:W4:Y:S01]  /*0920*/  SHFL.IDX PT, R0, R173, RZ, 0x1f ;  /* 0x00001fffad007589 */ /* 0x000f2200000e0000 */
[----:B------:R-:W-:Y:S01]  /*0930*/  NOP ;  /* 0x0000000000007918 */ /* 0x000fe20000000000 */
[----:B----4-:R-:W-:-:S13]  /*0940*/  ISETP.NE.AND P0, PT, R0, 0x4, PT ;  /* 0x000000040000780c */ /* 0x010fda0003f05270 */
[----:B------:R-:W-:Y:S05]  /*0950*/  @P0 BRA `(.L_x_12) ;  /* 0x0000000000480947 */ /* 0x000fea0003800000 */
[----:B--2---:R-:W-:Y:S01]  /*0960*/  UMOV UR9, 0x1e0 ;  /* 0x000001e000097882 */ /* 0x004fe20000000000 */
[----:B---3--:R-:W-:Y:S01]  /*0970*/  UMOV UR8, 0x400 ;  /* 0x0000040000087882 */ /* 0x008fe20000000000 */
[----:B------:R-:W-:Y:S01]  /*0980*/  USEL UR9, UR9, 0x1a0, UP5 ;  /* 0x000001a009097887 */ /* 0x000fe2000a800000 */
        /* <DEDUP_REMOVED lines=10> */
[----:B--2---:R4:W2:Y:S08]  /*0a30*/  SYNCS.EXCH.64 URZ, [UR8+0xa0], UR12 ;  /* 0x0000a00c08ff75b2 */ /* 0x0048b00008000100 */
[----:B------:R4:W3:Y:S01]  /*0a40*/  SYNCS.EXCH.64 URZ, [UR8+0xb0], UR14 ;  /* 0x0000b00e08ff75b2 */ /* 0x0008e20008000100 */
[----:B------:R4:W1:Y:S01]  /*0a50*/  SYNCS.EXCH.64 URZ, [UR8+0xa8], UR12 ;  /* 0x0000a80c08ff75b2 */ /* 0x0008620008000100 */
[----:B------:R4:W1:Y:S02]  /*0a60*/  SYNCS.EXCH.64 URZ, [UR8+0xb8], UR14 ;  /* 0x0000b80e08ff75b2 */ /* 0x0008640008000100 */
[----:B----4-:R-:W-:Y:S01]  /*0a70*/  NOP ;  /* 0x0000000000007918 */ /* 0x010fe20000000000 */
.L_x_12:
[----:B------:R-:W4:Y:S01]  /*0a80*/  SHFL.IDX PT, R0, R173, RZ, 0x1f ;  /* 0x00001fffad007589 */ /* 0x000f2200000e0000 */
[----:B------:R-:W-:Y:S01]  /*0a90*/  NOP ;  /* 0x0000000000007918 */ /* 0x000fe20000000000 */
[----:B----4-:R-:W-:-:S13]  /*0aa0*/  ISETP.NE.AND P0, PT, R0, 0x5, PT ;  /* 0x000000050000780c */ /* 0x010fda0003f05270 */
[----:B------:R-:W-:Y:S05]  /*0ab0*/  @P0 BRA `(.L_x_13) ;  /* 0x0000000000440947 */ /* 0x000fea0003800000 */
[----:B--2---:R-:W-:Y:S01]  /*0ac0*/  UMOV UR9, 0x400 ;  /* 0x0000040000097882 */ /* 0x004fe20000000000 */
        /* <DEDUP_REMOVED lines=16> */
.L_x_13:
[----:B------:R-:W4:Y:S01]  /*0bd0*/  SHFL.IDX PT, R0, R173, RZ, 0x1f ;  /* 0x00001fffad007589 */ /* 0x000f2200000e0000 */
[----:B------:R-:W-:Y:S01]  /*0be0*/  ISETP.NE.OR P1, PT, RZ, UR10, !P1 ;  /* 0x0000000aff007c0c */ /* 0x000fe2000cf25670 */
        /* <DEDUP_REMOVED lines=12> */
[----:B------:R4:W3:Y:S01]  /*0cb0*/  SYNCS.EXCH.64 URZ, [UR8+0xf0], UR12 ;  /* 0x0000f00c08ff75b2 */ /* 0x0008e20008000100 */
[----:B------:R4:W1:Y:S01]  /*0cc0*/  SYNCS.EXCH.64 URZ, [UR8+0xe8], UR12 ;  /* 0x0000e80c08ff75b2 */ /* 0x0008620008000100 */
[----:B------:R4:W1:Y:S02]  /*0cd0*/  SYNCS.EXCH.64 URZ, [UR8+0xf8], UR12 ;  /* 0x0000f80c08ff75b2 */ /* 0x0008640008000100 */
[----:B----4-:R-:W-:Y:S01]  /*0ce0*/  NOP ;  /* 0x0000000000007918 */ /* 0x010fe20000000000 */
.L_x_14:
[----:B------:R-:W-:Y:S01]  /*0cf0*/  VOTEU.ALL UP1, P1 ;  /* 0x0000000000ff7886 */ /* 0x000fe20000820000 */
[----:B---3--:R-:W3:Y:S01]  /*0d00*/  LDCU UR8, c[0x0][0x36c] ;  /* 0x00006d80ff0877ac */ /* 0x008ee20008000800 */
[----:B------:R-:W-:Y:S01]  /*0d10*/  NOP ;  /* 0x0000000000007918 */ /* 0x000fe20000000000 */
[----:B------:R-:W-:Y:S01]  /*0d20*/  LOP3.LUT R10, R185, 0x1f, RZ, 0xc0, !PT ;  /* 0x0000001fb90a7812 */ /* 0x000fe200078ec0ff */
[----:B--2---:R-:W-:Y:S01]  /*0d30*/  UMOV UR12, 0x20 ;  /* 0x00000020000c7882 */ /* 0x004fe20000000000 */
[----:B------:R-:W-:Y:S01]  /*0d40*/  @!UP1 UMOV UR7, 0x400 ;  /* 0x0000040000079882 */ /* 0x000fe20000000000 */
[----:B------:R-:W-:-:S04]  /*0d50*/  @!UP1 UIADD3 UR12, UPT, UPT, -UR12, 0x100000, URZ ;  /* 0x001000000c0c9890 */ /* 0x000fc8000fffe1ff */
[----:B------:R-:W-:Y:S02]  /*0d60*/  @!UP1 USHF.L.U32 UR13, UR12, 0xb, URZ ;  /* 0x0000000b0c0d9899 */ /* 0x000fe400080006ff */
[----:B------:R-:W-:Y:S02]  /*0d70*/  @!UP1 USHF.L.U32 UR12, UR12, 0x1, URZ ;  /* 0x000000010c0c9899 */ /* 0x000fe400080006ff */
[----:B------:R-:W-:Y:S01]  /*0d80*/  @!UP1 ULEA UR7, UR37, UR7, 0x18 ;  /* 0x0000000725079291 */ /* 0x000fe2000f8ec0ff */
[----:B------:R-:W-:Y:S01]  /*0d90*/  VOTEU.ALL UP1, P1 ;  /* 0x0000000000ff7886 */ /* 0x000fe20000820000 */
[----:B------:R-:W-:Y:S01]  /*0da0*/  UISETP.NE.AND UP4, UPT, UR10, URZ, UPT ;  /* 0x000000ff0a00728c */ /* 0x000fe2000bf85270 */
[----:B------:R-:W2:Y:S09]  /*0db0*/  FENCE.VIEW.ASYNC.S ;  /* 0x00000000000073c6 */ /* 0x000eb20000000000 */
[----:B--2---:R2:W4:Y:S01]  /*0dc0*/  @!UP1 SYNCS.EXCH.64 URZ, [UR7+0x100], UR12 ;  /* 0x0001000c07ff95b2 */ /* 0x0045220008000100 */
[----:B---3--:R-:W-:-:S09]  /*0dd0*/  UISETP.EQ.U32.AND UP1, UPT, UR8, 0x1, UPT ;  /* 0x000000010800788c */ /* 0x008fd2000bf22070 */
[----:B------:R-:W-:Y:S05]  /*0de0*/  BRA.U !UP1, `(.L_x_15) ;  /* 0x0000000109087547 */ /* 0x000fea000b800000 */
[----:B-1--4-:R-:W-:Y:S01]  /*0df0*/  UCGABAR_ARV ;  /* 0x00000000000079c7 */ /* 0x012fe20008000000 */
[----:B------:R-:W-:Y:S05]  /*0e00*/  BRA `(.L_x_16) ;  /* 0x0000000000047947 */ /* 0x000fea0003800000 */
.L_x_15:
[----:B-1--4-:R-:W-:Y:S01]  /*0e10*/  NOP ;  /* 0x0000000000007918 */ /* 0x012fe20000000000 */
.L_x_16:
[----:B------:R-:W1:Y:S01]  /*0e20*/  S2R R20, SR_CTAID.Y ;  /* 0x0000000000147919 */ /* 0x000e620000002600 */
[----:B------:R-:W-:-:S05]  /*0e30*/  CS2R.32 R170, SR_CgaSize ;  /* 0x0000000000aa7805 */ /* 0x000fca0000008a00 */
[----:B------:R-:W-:-:S05]  /*0e40*/  IMAD R170, R170, -0xa0, RZ ;  /* 0xffffff60aaaa7824 */ /* 0x000fca00078e02ff */
[----:B--2---:R-:W-:-:S14]  /*0e50*/  R2UR UR7, R170 ;  /* 0x00000000aa0772ca */ /* 0x004fdc00000e0000 */
[----:B------:R-:W2:Y:S01]  /*0e60*/  LDCU UR7, c[0x0][UR7+0x2b4] ;  /* 0x00005680070777ac */ /* 0x000ea20008000800 */
[----:B------:R-:W-:-:S05]  /*0e70*/  CS2R.32 R0, SR_CgaSize ;  /* 0x0000000000007805 */ /* 0x000fca0000008a00 */
[----:B------:R-:W-:-:S06]  /*0e80*/  IMAD R0, R0, -0xa0, RZ ;  /* 0xffffff6000007824 */ /* 0x000fcc00078e02ff */
[----:B------:R-:W3:Y:S01]  /*0e90*/  LDC R0, c[0x0][R0+0x2a4] ;  /* 0x0000a90000007b82 */ /* 0x000ee20000000800 */
[----:B------:R-:W-:Y:S01]  /*0ea0*/  PRMT R8, RZ, 0x7610, R8 ;  /* 0x00007610ff087816 */ /* 0x000fe20000000008 */
[----:B------:R-:W4:Y:S01]  /*0eb0*/  S2R R11, SR_CTAID.X ;  /* 0x00000000000b7919 */ /* 0x000f220000002500 */
[----:B------:R-:W-:-:S05]  /*0ec0*/  CS2R.32 R170, SR_CgaSize ;  /* 0x0000000000aa7805 */ /* 0x000fca0000008a00 */
[----:B------:R-:W-:-:S05]  /*0ed0*/  IMAD R170, R170, -0xa0, RZ ;  /* 0xffffff60aaaa7824 */ /* 0x000fca00078e02ff */
[----:B------:R-:W-:-:S14]  /*0ee0*/  R2UR UR8, R170 ;  /* 0x00000000aa0872ca */ /* 0x000fdc00000e0000 */
[----:B------:R-:W3:Y:S01]  /*0ef0*/  LDCU UR8, c[0x0][UR8+0x2b0] ;  /* 0x00005600080877ac */ /* 0x000ee20008000800 */
[----:B------:R-:W-:Y:S01]  /*0f00*/  UISETP.NE.AND UP2, UPT, UR10, 0x2, UPT ;  /* 0x000000020a00788c */ /* 0x000fe2000bf45270 */
[----:B------:R-:W2:Y:S01]  /*0f10*/  LDC R9, c[0x0][0xb24] ;  /* 0x0002c900ff097b82 */ /* 0x000ea20000000800 */
[----:B------:R-:W-:-:S05]  /*0f20*/  CS2R.32 R2, SR_CgaSize ;  /* 0x0000000000027805 */ /* 0x000fca0000008a00 */
[----:B------:R-:W-:-:S06]  /*0f30*/  IMAD R2, R2, -0xa0, RZ ;  /* 0xffffff6002027824 */ /* 0x000fcc00078e02ff */
[----:B------:R-:W3:Y:S08]  /*0f40*/  LDC R2, c[0x0][R2+0x2a0] ;  /* 0x0000a80002027b82 */ /* 0x000ef00000000800 */
[----:B------:R-:W3:Y:S01]  /*0f50*/  LDC R72, c[0x0][0xb24] ;  /* 0x0002c900ff487b82 */ /* 0x000ee20000000800 */
[----:B-1----:R-:W-:-:S07]  /*0f60*/  I2FP.F32.U32 R3, R20 ;  /* 0x0000001400037245 */ /* 0x002fce0000201000 */
[----:B------:R-:W1:Y:S01]  /*0f70*/  S2UR UR36, SR_CTAID.Z ;  /* 0x00000000002479c3 */ /* 0x000e620000002700 */
[----:B--2---:R-:W-:Y:S01]  /*0f80*/  ISETP.GE.AND P0, PT, R9, 0x1, PT ;  /* 0x000000010900780c */ /* 0x004fe20003f06270 */
[----:B----4-:R-:W-:Y:S01]  /*0f90*/  IMAD.MOV.U32 R21, RZ, RZ, R11 ;  /* 0x000000ffff157224 */ /* 0x010fe200078e000b */
[----:B------:R-:W-:Y:S01]  /*0fa0*/  I2FP.F32.U32 R4, R11 ;  /* 0x0000000b00047245 */ /* 0x000fe20000201000 */
[----:B------:R-:W-:Y:S01]  /*0fb0*/  FMUL R3, R3, UR7 ;  /* 0x0000000703037c20 */ /* 0x000fe20008400000 */
[----:B------:R-:W2:Y:S03]  /*0fc0*/  LDCU UR7, c[0x0][0xb30] ;  /* 0x00016600ff0777ac */ /* 0x000ea60008000800 */
[----:B---3--:R-:W-:Y:S01]  /*0fd0*/  FMUL R4, R4, UR8 ;  /* 0x0000000804047c20 */ /* 0x008fe20008400000 */
[----:B------:R-:W3:Y:S08]  /*0fe0*/  F2I.U32.TRUNC.NTZ R147, R3 ;  /* 0x0000000300937305 */ /* 0x000ef0000020f000 */
[----:B------:R-:W4:Y:S01]  /*0ff0*/  F2I.U32.TRUNC.NTZ R170, R4 ;  /* 0x0000000400aa7305 */ /* 0x000f22000020f000 */
[----:B--2---:R-:W-:Y:S01]  /*1000*/  UISETP.NE.AND UP3, UPT, UR7, 0x1, UPT ;  /* 0x000000010700788c */ /* 0x004fe2000bf65270 */
[----:B---3--:R-:W-:-:S05]  /*1010*/  IADD3 R147, PT, PT, -R147, RZ, RZ ;  /* 0x000000ff93937210 */ /* 0x008fca0007ffe1ff */
[----:B------:R-:W-:Y:S01]  /*1020*/  IMAD R147, R0, R147, R20 ;  /* 0x0000009300937224 */ /* 0x000fe200078e0214 */
[----:B------:R-:W-:Y:S01]  /*1030*/  PRMT R0, RZ, 0x7610, R0 ;  /* 0x00007610ff007816 */ /* 0x000fe20000000000 */
[----:B----4-:R-:W-:-:S04]  /*1040*/  IMAD.MOV R170, RZ, RZ, -R170 ;  /* 0x000000ffffaa7224 */ /* 0x010fc800078e0aaa */
[----:B------:R-:W-:Y:S01]  /*1050*/  IMAD R170, R2, R170, R11 ;  /* 0x000000aa02aa7224 */ /* 0x000fe200078e020b */
[----:B-1----:R-:W-:Y:S06]  /*1060*/  BRA.U UP4, `(.L_x_17) ;  /* 0x0000000104247547 */ /* 0x002fec000b800000 */
[----:B------:R-:W-:Y:S01]  /*1070*/  ISETP.NE.AND P1, PT, R147, RZ, PT ;  /* 0x000000ff9300720c */ /* 0x000fe20003f25270 */
[----:B------:R-:W-:Y:S01]  /*1080*/  IMAD.MOV.U32 R0, RZ, RZ, 0x3 ;  /* 0x00000003ff007424 */ /* 0x000fe200078e00ff */
[C---:B------:R-:W-:Y:S02]  /*1090*/  LOP3.LUT R3, R170.reuse, 0xfffffffe, RZ, 0xc0, !PT ;  /* 0xfffffffeaa037812 */ /* 0x040fe400078ec0ff */
[----:B------:R-:W-:Y:S02]  /*10a0*/  ISETP.LT.U32.OR P1, PT, R170, 0x2, !P1 ;  /* 0x00000002aa00780c */ /* 0x000fe40004f21470 */
[----:B------:R-:W-:Y:S02]  /*10b0*/  SHF.L.U32 R0, R0, R3, RZ ;  /* 0x0000000300007219 */ /* 0x000fe400000006ff */
[----:B------:R-:W-:Y:S02]  /*10c0*/  SEL R5, RZ, 0x1, !P1 ;  /* 0x00000001ff057807 */ /* 0x000fe40004800000 */
[----:B------:R-:W-:-:S05]  /*10d0*/  SEL R2, RZ, 0x2, !P1 ;  /* 0x00000002ff027807 */ /* 0x000fca0004800000 */
[----:B------:R-:W-:-:S05]  /*10e0*/  IMAD.IADD R2, R5, 0x1, R2 ;  /* 0x0000000105027824 */ /* 0x000fca00078e0202 */
[----:B------:R-:W-:Y:S02]  /*10f0*/  PRMT R8, R2, 0x7610, R8 ;  /* 0x0000761002087816 */ /* 0x000fe40000000008 */
.L_x_17:
[----:B------:R-:W-:Y:S05]  /*1100*/  @!P0 BRA `(.L_x_18) ;  /* 0x0000000000b88947 */ /* 0x000fea0003800000 */
[----:B------:R-:W1:Y:S01]  /*1110*/  LDC.64 R4, c[0x0][0xb18] ;  /* 0x0002c600ff047b82 */ /* 0x000e620000000a00 */
[----:B------:R-:W-:-:S07]  /*1120*/  ISETP.NE.AND P0, PT, R9, 0x1, PT ;  /* 0x000000010900780c */ /* 0x000fce0003f05270 */
[----:B------:R-:W2:Y:S08]  /*1130*/  LDC R14, c[0x0][0xb0c] ;  /* 0x0002c300ff0e7b82 */ /* 0x000eb00000000800 */
[----:B------:R-:W3:Y:S08]  /*1140*/  LDC R13, c[0x0][0x370] ;  /* 0x0000dc00ff0d7b82 */ /* 0x000ef00000000800 */
[----:B------:R-:W4:Y:S01]  /*1150*/  LDC R16, c[0x0][0x374] ;  /* 0x0000dd00ff107b82 */ /* 0x000f220000000800 */
[----:B-1----:R-:W-:-:S07]  /*1160*/  ISETP.NE.AND P1, PT, R4, 0x1, PT ;  /* 0x000000010400780c */ /* 0x002fce0003f25270 */
[----:B------:R-:W3:Y:S01]  /*1170*/  LDC.64 R6, c[0x0][0xb10] ;  /* 0x0002c400ff067b82 */ /* 0x000ee20000000a00 */
[----:B--2---:R-:W-:-:S07]  /*1180*/  ISETP.NE.AND P2, PT, R14, 0x1, PT ;  /* 0x000000010e00780c */ /* 0x004fce0003f45270 */
[----:B------:R-:W1:Y:S08]  /*1190*/  LDC R12, c[0x0][0xb20] ;  /* 0x0002c800ff0c7b82 */ /* 0x000e700000000800 */
[----:B------:R-:W2:Y:S01]  /*11a0*/  LDC.64 R2, c[0x0][0xb28] ;  /* 0x0002ca00ff027b82 */ /* 0x000ea20000000a00 */
[----:B----4-:R-:W-:-:S04]  /*11b0*/  IMAD.HI.U32 R15, R16, R5, RZ ;  /* 0x00000005100f7227 */ /* 0x010fc800078e00ff */
[----:B------:R-:W-:-:S04]  /*11c0*/  IMAD.HI.U32 R5, R20, R5, RZ ;  /* 0x0000000514057227 */ /* 0x000fc800078e00ff */
[----:B---3--:R-:W-:-:S04]  /*11d0*/  IMAD.HI.U32 R18, R13, R6, RZ ;  /* 0x000000060d127227 */ /* 0x008fc800078e00ff */
[C---:B------:R-:W-:Y:S01]  /*11e0*/  IMAD.HI.U32 R22, R11.reuse, R6, RZ ;  /* 0x000000060b167227 */ /* 0x040fe200078e00ff */
[-C--:B------:R-:W-:Y:S02]  /*11f0*/  @P2 SHF.R.U32.HI R13, RZ, R7.reuse, R18 ;  /* 0x00000007ff0d2219 */ /* 0x080fe40000011612 */
[-C--:B-1----:R-:W-:Y:S02]  /*1200*/  @P1 SHF.R.U32.HI R16, RZ, R12.reuse, R15 ;  /* 0x0000000cff101219 */ /* 0x082fe4000001160f */
[----:B------:R-:W-:Y:S02]  /*1210*/  SHF.R.U32.HI R5, RZ, R12, R5 ;  /* 0x0000000cff057219 */ /* 0x000fe40000011605 */
[----:B------:R-:W-:Y:S02]  /*1220*/  SHF.R.U32.HI R22, RZ, R7, R22 ;  /* 0x00000007ff167219 */ /* 0x000fe40000011616 */
[----:B------:R-:W-:Y:S01]  /*1230*/  SEL R5, R20, R5, !P1 ;  /* 0x0000000514057207 */ /* 0x000fe20004800000 */
[----:B--2---:R-:W-:Y:S01]  /*1240*/  IMAD.HI.U32 R18, R16, R2, RZ ;  /* 0x0000000210127227 */ /* 0x004fe200078e00ff */
[----:B------:R-:W-:-:S02]  /*1250*/  SEL R21, R11, R22, !P2 ;  /* 0x000000160b157207 */ /* 0x000fc40005000000 */
[----:B------:R-:W-:Y:S01]  /*1260*/  IADD3 R7, PT, PT, -R5, RZ, RZ ;  /* 0x000000ff05077210 */ /* 0x000fe20007ffe1ff */
[----:B------:R-:W-:Y:S01]  /*1270*/  IMAD.HI.U32 R6, R13, R2, RZ ;  /* 0x000000020d067227 */ /* 0x000fe200078e00ff */
[----:B------:R-:W-:-:S03]  /*1280*/  @P0 SHF.R.U32.HI R16, RZ, R3, R18 ;  /* 0x00000003ff100219 */ /* 0x000fc60000011612 */
[----:B------:R-:W-:Y:S01]  /*1290*/  IMAD R7, R4, R7, R20 ;  /* 0x0000000704077224 */ /* 0x000fe200078e0214 */
[----:B------:R-:W-:Y:S01]  /*12a0*/  @P0 SHF.R.U32.HI R13, RZ, R3, R6 ;  /* 0x00000003ff0d0219 */ /* 0x000fe20000011606 */
[----:B------:R-:W-:-:S04]  /*12b0*/  IMAD R16, R16, R9, RZ ;  /* 0x0000000910107224 */ /* 0x000fc800078e02ff */
[----:B------:R-:W-:Y:S01]  /*12c0*/  IMAD R6, R13, R9, RZ ;  /* 0x000000090d067224 */ /* 0x000fe200078e02ff */
[----:B------:R-:W-:-:S04]  /*12d0*/  ISETP.GE.AND P1, PT, R5, R16, PT ;  /* 0x000000100500720c */ /* 0x000fc80003f26270 */
[----:B------:R-:W-:Y:S01]  /*12e0*/  ISETP.GE.OR P1, PT, R21, R6, P1 ;  /* 0x000000061500720c */ /* 0x000fe20000f26670 */
[----:B------:R-:W-:-:S05]  /*12f0*/  IMAD.HI.U32 R6, R5, R2, RZ ;  /* 0x0000000205067227 */ /* 0x000fca00078e00ff */
[----:B------:R-:W-:-:S04]  /*1300*/  SHF.R.U32.HI R6, RZ, R3, R6 ;  /* 0x00000003ff067219 */ /* 0x000fc80000011606 */
[----:B------:R-:W-:-:S03]  /*1310*/  SEL R6, R5, R6, !P0 ;  /* 0x0000000605067207 */ /* 0x000fc60004000000 */
[----:B------:R-:W-:Y:S01]  /*1320*/  @!P1 IMAD.HI.U32 R12, R21, R2, RZ ;  /* 0x00000002150c9227 */ /* 0x000fe200078e00ff */
[----:B------:R-:W-:-:S04]  /*1330*/  IADD3 R2, PT, PT, -R6, RZ, RZ ;  /* 0x000000ff06027210 */ /* 0x000fc80007ffe1ff */
[----:B------:R-:W-:Y:S01]  /*1340*/  @!P1 SHF.R.U32.HI R12, RZ, R3, R12 ;  /* 0x00000003ff0c9219 */ /* 0x000fe2000001160c */
[----:B------:R-:W-:-:S03]  /*1350*/  IMAD R2, R9, R2, R5 ;  /* 0x0000000209027224 */ /* 0x000fc600078e0205 */
[----:B------:R-:W-:-:S05]  /*1360*/  @!P1 SEL R3, R21, R12, !P0 ;  /* 0x0000000c15039207 */ /* 0x000fca0004000000 */
[--C-:B------:R-:W-:Y:S02]  /*1370*/  @!P1 IMAD.IADD R6, R6, 0x1, -R3.reuse ;  /* 0x0000000106069824 */ /* 0x100fe400078e0a03 */
[----:B------:R-:W-:Y:S01]  /*1380*/  @!P1 IMAD R3, R2, R13, R3 ;  /* 0x0000000d02039224 */ /* 0x000fe200078e0203 */
[----:B------:R-:W-:Y:S01]  /*1390*/  IADD3 R2, PT, PT, -R21, RZ, RZ ;  /* 0x000000ff15027210 */ /* 0x000fe20007ffe1ff */
[----:B------:R-:W-:Y:S02]  /*13a0*/  @!P1 IMAD R5, R6, R9, R21 ;  /* 0x0000000906059224 */ /* 0x000fe400078e0215 */
[----:B------:R-:W-:Y:S02]  /*13b0*/  @!P1 IMAD.MOV.U32 R21, RZ, RZ, R3 ;  /* 0x000000ffff159224 */ /* 0x000fe400078e0003 */
[----:B------:R-:W-:Y:S02]  /*13c0*/  IMAD R2, R14, R2, R11 ;  /* 0x000000020e027224 */ /* 0x000fe400078e020b */
[----:B------:R-:W-:-:S02]  /*13d0*/  IMAD R20, R5, R4, R7 ;  /* 0x0000000405147224 */ /* 0x000fc400078e0207 */
[----:B------:R-:W-:Y:S02]  /*13e0*/  IMAD R21, R21, R14, R2 ;  /* 0x0000000e15157224 */ /* 0x000fe400078e0202 */
.L_x_18:
[----:B------:R-:W-:Y:S05]  /*13f0*/  BRA.U UP3, `(.L_x_19) ;  /* 0x0000000103407547 */ /* 0x000fea000b800000 */
[----:B------:R-:W1:Y:S08]  /*1400*/  LDC.64 R4, c[0x0][0xb10] ;  /* 0x0002c400ff047b82 */ /* 0x000e700000000a00 */
[----:B------:R-:W2:Y:S08]  /*1410*/  LDC.64 R2, c[0x0][0xb18] ;  /* 0x0002c600ff027b82 */ /* 0x000eb00000000a00 */
[----:B------:R-:W3:Y:S08]  /*1420*/  LDC R6, c[0x0][0xb20] ;  /* 0x0002c800ff067b82 */ /* 0x000ef00000000800 */
[----:B------:R-:W4:Y:S01]  /*1430*/  LDC R12, c[0x0][0xb0c] ;  /* 0x0002c300ff0c7b82 */ /* 0x000f220000000800 */
[----:B-1----:R-:W-:-:S05]  /*1440*/  IMAD.HI.U32 R4, R21, R4, RZ ;  /* 0x0000000415047227 */ /* 0x002fca00078e00ff */
[----:B------:R-:W-:Y:S01]  /*1450*/  SHF.R.U32.HI R4, RZ, R5, R4 ;  /* 0x00000005ff047219 */ /* 0x000fe20000011604 */
[----:B--2---:R-:W-:Y:S01]  /*1460*/  IMAD.HI.U32 R3, R20, R3, RZ ;  /* 0x0000000314037227 */ /* 0x004fe200078e00ff */
[----:B------:R-:W-:-:S04]  /*1470*/  ISETP.NE.AND P0, PT, R2, 0x1, PT ;  /* 0x000000010200780c */ /* 0x000fc80003f05270 */
[----:B---3--:R-:W-:-:S04]  /*1480*/  SHF.R.U32.HI R3, RZ, R6, R3 ;  /* 0x00000006ff037219 */ /* 0x008fc80000011603 */
[----:B------:R-:W-:Y:S02]  /*1490*/  SEL R3, R20, R3, !P0 ;  /* 0x0000000314037207 */ /* 0x000fe40004000000 */
[----:B----4-:R-:W-:-:S04]  /*14a0*/  ISETP.NE.AND P1, PT, R12, 0x1, PT ;  /* 0x000000010c00780c */ /* 0x010fc80003f25270 */
[----:B------:R-:W-:-:S05]  /*14b0*/  SEL R6, R21, R4, !P1 ;  /* 0x0000000415067207 */ /* 0x000fca0004800000 */
[----:B------:R-:W-:Y:S02]  /*14c0*/  IMAD.IADD R4, R3, 0x1, -R6 ;  /* 0x0000000103047824 */ /* 0x000fe400078e0a06 */
[----:B------:R-:W-:Y:S02]  /*14d0*/  IMAD.IADD R3, R6, 0x1, -R3 ;  /* 0x0000000106037824 */ /* 0x000fe400078e0a03 */
[----:B------:R-:W-:Y:S02]  /*14e0*/  IMAD R21, R4, R12, R21 ;  /* 0x0000000c04157224 */ /* 0x000fe400078e0215 */
[----:B------:R-:W-:Y:S02]  /*14f0*/  IMAD R20, R3, R2, R20 ;  /* 0x0000000203147224 */ /* 0x000fe400078e0214 */
.L_x_19:
[----:B------:R-:W-:Y:S05]  /*1500*/  BRA.U !UP1, `(.L_x_20) ;  /* 0x00000001090c7547 */ /* 0x000fea000b800000 */
[----:B------:R-:W-:Y:S01]  /*1510*/  UCGABAR_WAIT ;  /* 0x0000000000007dc7 */ /* 0x000fe20008000000 */
[----:B------:R-:W-:Y:S01]  /*1520*/  CCTL.IVALL ;  /* 0x00000000ff00798f */ /* 0x000fe20002000000 */
[----:B------:R-:W-:Y:S05]  /*1530*/  BRA `(.L_x_21) ;  /* 0x0000000000047947 */ /* 0x000fea0003800000 */
.L_x_20:
[----:B------:R-:W-:Y:S06]  /*1540*/  BAR.SYNC.DEFER_BLOCKING 0x0 ;  /* 0x0000000000007b1d */ /* 0x000fec0000010000 */
.L_x_21:
[----:B------:R-:W-:Y:S05]  /*1550*/  BRA.U UP2, `(.L_x_22) ;  /* 0x0000001102c87547 */ /* 0x000fea000b800000 */
[----:B------:R-:W1:Y:S01]  /*1560*/  LDCU UR4, c[0x0][0x38c] ;  /* 0x00007180ff0477ac */ /* 0x000e620008000800 */
[----:B------:R-:W2:Y:S01]  /*1570*/  LDC R9, c[0x0][0x370] ;  /* 0x0000dc00ff097b82 */ /* 0x000ea20000000800 */
[----:B------:R-:W-:Y:S01]  /*1580*/  IMAD.SHL.U32 R16, R11, 0x80, RZ ;  /* 0x000000800b107824 */ /* 0x000fe200078e00ff */
[----:B------:R-:W-:Y:S01]  /*1590*/  PLOP3.LUT P1, PT, PT, PT, UP5, 0x80, 0x8 ;  /* 0x000000000008781c */ /* 0x000fe20003f2f058 */
[----:B------:R-:W-:Y:S01]  /*15a0*/  UISETP.NE.AND UP1, UPT, UR10, URZ, UPT ;  /* 0x000000ff0a00728c */ /* 0x000fe2000bf25270 */
[----:B------:R-:W-:Y:S01]  /*15b0*/  ISETP.NE.AND P4, PT, R10, RZ, P5 ;  /* 0x000000ff0a00720c */ /* 0x000fe20002f85270 */
[----:B------:R-:W-:Y:S01]  /*15c0*/  IMAD.MOV.U32 R15, RZ, RZ, 0x1 ;  /* 0x00000001ff0f7424 */ /* 0x000fe200078e00ff */
[----:B------:R-:W-:Y:S01]  /*15d0*/  PLOP3.LUT P1, PT, P1, PT, PT, 0x8, 0x80 ;  /* 0x000000000080781c */ /* 0x000fe20000f2e170 */
[----:B------:R-:W-:Y:S01]  /*15e0*/  IMAD.MOV.U32 R14, RZ, RZ, RZ ;  /* 0x000000ffff0e7224 */ /* 0x000fe200078e00ff */
[----:B------:R-:W3:Y:S01]  /*15f0*/  LDC R0, c[0x0][0x374] ;  /* 0x0000dd00ff007b82 */ /* 0x000ee20000000800 */
[----:B------:R-:W-:Y:S01]  /*1600*/  CS2R R12, SRZ ;  /* 0x00000000000c7805 */ /* 0x000fe2000001ff00 */
[----:B------:R-:W-:Y:S01]  /*1610*/  IMAD.MOV.U32 R10, RZ, RZ, 0x1 ;  /* 0x00000001ff0a7424 */ /* 0x000fe200078e00ff */
[----:B------:R-:W-:Y:S01]  /*1620*/  LOP3.LUT R16, R16, 0x80, RZ, 0xc0, !PT ;  /* 0x0000008010107812 */ /* 0x000fe200078ec0ff */
[----:B------:R-:W4:Y:S01]  /*1630*/  LDCU.64 UR14, c[0x0][0x348] ;  /* 0x00006900ff0e77ac */ /* 0x000f220008000a00 */
[----:B------:R-:W-:-:S02]  /*1640*/  USEL UR22, UR6, 0x2, UP1 ;  /* 0x0000000206167887 */ /* 0x000fc40008800000 */
[----:B-1----:R-:W-:Y:S01]  /*1650*/  UIADD3 UR5, UPT, UPT, UR4, 0x3f, URZ ;  /* 0x0000003f04057890 */ /* 0x002fe2000fffe0ff */
[----:B------:R-:W-:-:S03]  /*1660*/  UMOV UR23, URZ ;  /* 0x000000ff00177c82 */ /* 0x000fc60008000000 */
[----:B------:R-:W-:-:S04]  /*1670*/  USHF.R.S32.HI UR7, URZ, 0x1f, UR5 ;  /* 0x0000001fff077899 */ /* 0x000fc80008011405 */
[----:B------:R-:W-:Y:S02]  /*1680*/  ULEA.HI UR7, UR7, UR5, URZ, 0x6 ;  /* 0x0000000507077291 */ /* 0x000fe4000f8f30ff */
[----:B------:R-:W-:Y:S02]  /*1690*/  UIADD3 UR5, UPT, UPT, UR4, -0x1, URZ ;  /* 0xffffffff04057890 */ /* 0x000fe4000fffe0ff */
[----:B------:R-:W-:Y:S02]  /*16a0*/  USHF.R.S32.HI UR7, URZ, 0x6, UR7 ;  /* 0x00000006ff077899 */ /* 0x000fe40008011407 */
[----:B------:R-:W-:Y:S02]  /*16b0*/  UISETP.GE.U32.AND UP2, UPT, UR5, -0x7f, UPT ;  /* 0xffffff810500788c */ /* 0x000fe4000bf46070 */
[----:B------:R-:W-:Y:S02]  /*16c0*/  UISETP.LT.U32.AND UP0, UPT, UR7, 0x5, UPT ;  /* 0x000000050700788c */ /* 0x000fe4000bf01070 */
[----:B------:R-:W-:-:S02]  /*16d0*/  UIADD3 UR4, UPT, UPT, UR4, 0x7e, URZ ;  /* 0x0000007e04047890 */ /* 0x000fc4000fffe0ff */
[----:B------:R-:W-:-:S04]  /*16e0*/  USEL UR5, UR7, 0x5, UP0 ;  /* 0x0000000507057887 */ /* 0x000fc80008000000 */
[----:B------:R-:W-:Y:S02]  /*16f0*/  UIADD3 UR21, UPT, UPT, UR5, -0x1, URZ ;  /* 0xffffffff05157890 */ /* 0x000fe4000fffe0ff */
[----:B------:R-:W-:Y:S02]  /*1700*/  @UP2 UIADD3 UR21, UPT, UPT, UR5, URZ, URZ ;  /* 0x000000ff05152290 */ /* 0x000fe4000fffe0ff */
[----:B------:R-:W-:Y:S02]  /*1710*/  UIADD3 UR24, UPT, UPT, UR7, -UR5, URZ ;  /* 0x8000000507187290 */ /* 0x000fe4000fffe0ff */
[----:B------:R-:W-:Y:S02]  /*1720*/  UIADD3 UR13, UPT, UPT, UR21, 0x1, URZ ;  /* 0x00000001150d7890 */ /* 0x000fe4000fffe0ff */
[----:B--2-4-:R-:W-:-:S12]  /*1730*/  UIADD3 UR21, UPT, UPT, -UR21, URZ, URZ ;  /* 0x000000ff15157290 */ /* 0x014fd8000fffe1ff */
.L_x_42:
[----:B------:R-:W-:Y:S01]  /*1740*/  UISETP.NE.AND UP0, UPT, UR37, URZ, UPT ;  /* 0x000000ff2500728c */ /* 0x000fe2000bf05270 */
[----:B------:R-:W1:Y:S08]  /*1750*/  S2UR UR37, SR_CgaCtaId ;  /* 0x00000000002579c3 */ /* 0x000e700000008800 */
[----:B------:R-:W-:Y:S05]  /*1760*/  BRA.U UP0, `(.L_x_23) ;  /* 0x0000000100347547 */ /* 0x000fea000b800000 */
[----:B------:R-:W2:Y:S01]  /*1770*/  S2R R2, SR_CgaCtaId ;  /* 0x0000000000027919 */ /* 0x000ea20000008800 */
[----:B------:R-:W-:-:S04]  /*1780*/  MOV R3, 0x400 ;  /* 0x0000040000037802 */ /* 0x000fc80000000f00 */
[----:B--2---:R-:W-:Y:S02]  /*1790*/  LEA R3, R2, R3, 0x18 ;  /* 0x0000000302037211 */ /* 0x004fe400078ec0ff */
[----:B------:R-:W-:-:S03]  /*17a0*/  SHF.L.U32 R2, R10, 0x1f, RZ ;  /* 0x0000001f0a027819 */ /* 0x000fc600000006ff */
[----:B------:R-:W-:-:S04]  /*17b0*/  IMAD R3, R12, 0x8, R3 ;  /* 0x000000080c037824 */ /* 0x000fc800078e0203 */
[----:B------:R-:W2:Y:S02]  /*17c0*/  SYNCS.PHASECHK.TRANS64.TRYWAIT P0, [R3+URZ+0xf0], R2 ;  /* 0x0000f002030075a7 */ /* 0x000ea400080011ff */
[----:B--2---:R-:W-:Y:S05]  /*17d0*/  @!P0 BRA `(.L_x_24) ;  /* 0x0000009c00cc8947 */ /* 0x004fea0003800000 */
.L_x_145:
[----:B------:R-:W-:Y:S01]  /*17e0*/  VIADD R12, R12, 0x1 ;  /* 0x000000010c0c7836 */ /* 0x000fe20000000000 */
[----:B------:R2:W-:Y:S04]  /*17f0*/  SYNCS.ARRIVE.TRANS64.A1T0 RZ, [R3+URZ+0xe0], RZ ;  /* 0x0000e0ff03ff79a7 */ /* 0x0005e800081000ff */
[----:B------:R-:W-:-:S04]  /*1800*/  ISETP.NE.AND P0, PT, R12, 0x2, PT ;  /* 0x000000020c00780c */ /* 0x000fc80003f05270 */
[----:B------:R-:W-:Y:S02]  /*1810*/  SEL R12, R12, RZ, P0 ;  /* 0x000000ff0c0c7207 */ /* 0x000fe40000000000 */
[----:B--2---:R-:W-:-:S04]  /*1820*/  SEL R3, RZ, 0x1, P0 ;  /* 0x00000001ff037807 */ /* 0x004fc80000000000 */
[----:B------:R-:W-:-:S07]  /*1830*/  LOP3.LUT R10, R10, R3, RZ, 0x3c, !PT ;  /* 0x000000030a0a7212 */ /* 0x000fce00078e3cff */
.L_x_23:
[----:B------:R-:W-:Y:S01]  /*1840*/  UMOV UR6, 0x400 ;  /* 0x0000040000067882 */ /* 0x000fe20000000000 */
[----:B------:R-:W-:Y:S01]  /*1850*/  LEA.HI R3, R21, R21, RZ, 0x1 ;  /* 0x0000001515037211 */ /* 0x000fe200078f08ff */
[----:B-1----:R-:W-:Y:S01]  /*1860*/  ULEA UR6, UR37, UR6, 0x18 ;  /* 0x0000000625067291 */ /* 0x002fe2000f8ec0ff */
[----:B------:R-:W-:Y:S01]  /*1870*/  SHF.L.U32 R2, R15, 0x1f, RZ ;  /* 0x0000001f0f027819 */ /* 0x000fe200000006ff */
[----:B------:R-:W-:Y:S01]  /*1880*/  UISETP.GE.U32.AND UP0, UPT, UR4, 0x7f, UPT ;  /* 0x0000007f0400788c */ /* 0x000fe2000bf06070 */
[C---:B------:R-:W-:Y:S01]  /*1890*/  R2UR UR9, R16.reuse ;  /* 0x00000000100972ca */ /* 0x040fe200000e0000 */
[----:B------:R-:W-:Y:S01]  /*18a0*/  ULEA UR8, UR23, UR6, 0x3 ;  /* 0x0000000617087291 */ /* 0x000fe2000f8e18ff */
[----:B------:R-:W-:Y:S01]  /*18b0*/  IMAD.SHL.U32 R3, R3, 0x80, RZ ;  /* 0x0000008003037824 */ /* 0x000fe200078e00ff */
[----:B------:R-:W-:Y:S01]  /*18c0*/  R2UR UR11, R16 ;  /* 0x00000000100b72ca */ /* 0x000fe200000e0000 */
[----:B------:R-:W-:-:S03]  /*18d0*/  UMOV UR25, URZ ;  /* 0x000000ff00197c82 */ /* 0x000fc60008000000 */
[----:B------:R-:W-:-:S03]  /*18e0*/  R2UR UR35, R3 ;  /* 0x00000000032372ca */ /* 0x000fc600000e0000 */
[----:B------:R1:W2:Y:S01]  /*18f0*/  SYNCS.PHASECHK.TRANS64.TRYWAIT P0, [UR8+0x28], R2 ;  /* 0x00002802ff0075a7 */ /* 0x0002a20008001108 */
[----:B------:R-:W-:-:S09]  /*1900*/  R2UR UR8, R20 ;  /* 0x00000000140872ca */ /* 0x000fd200000e0000 */
[----:B------:R-:W-:-:S04]  /*1910*/  ULOP3.LUT UR35, UR9, 0xffffff00, UR35, 0xf8, !UPT ;  /* 0xffffff0009237892 */ /* 0x000fc8000f8ef823 */
[----:B------:R-:W-:Y:S01]  /*1920*/  ULEA UR11, UR8, UR11, 0x8 ;  /* 0x0000000b080b7291 */ /* 0x000fe2000f8e40ff */
[----:B------:R-:W-:Y:S11]  /*1930*/  BRA.U !UP0, `(.L_x_25) ;  /* 0x0000000108bc7547 */ /* 0x000ff6000b800000 */
[----:B------:R-:W-:Y:S01]  /*1940*/  UMOV UR16, UR21 ;  /* 0x0000001500107c82 */ /* 0x000fe20008000000 */
[----:B------:R-:W-:Y:S01]  /*1950*/  UMOV UR17, UR23 ;  /* 0x0000001700117c82 */ /* 0x000fe20008000000 */
[----:B------:R-:W-:-:S05]  /*1960*/  UMOV UR34, URZ ;  /* 0x000000ff00227c82 */ /* 0x000fca0008000000 */
.L_x_31:
[----:B------:R-:W-:Y:S01]  /*1970*/  ULEA UR33, UR17, UR6, 0x3 ;  /* 0x0000000611217291 */ /* 0x000fe2000f8e18ff */
[----:B------:R-:W-:Y:S01]  /*1980*/  @P5 MOV R3, 0x8000 ;  /* 0x0000800000035802 */ /* 0x000fe20000000f00 */
[----:B-12-4-:R-:W-:Y:S10]  /*1990*/  @P0 BRA `(.L_x_26) ;  /* 0x00000000000c0947 */ /* 0x016ff40003800000 */
[----:B------:R-:W-:-:S04]  /*19a0*/  SHF.L.U32 R5, R15, 0x1f, RZ ;  /* 0x0000001f0f057819 */ /* 0x000fc800000006ff */
[----:B------:R-:W2:Y:S02]  /*19b0*/  SYNCS.PHASECHK.TRANS64.TRYWAIT P0, [UR33+0x28], R5 ;  /* 0x00002805ff0075a7 */ /* 0x000ea40008001121 */
[----:B--2---:R-:W-:Y:S05]  /*19c0*/  @!P0 BRA `(.L_x_27) ;  /* 0x0000009c00648947 */ /* 0x004fea0003800000 */
.L_x_26:
[----:B------:R2:W-:Y:S01]  /*19d0*/  @P5 SYNCS.ARRIVE.TRANS64 RZ, [UR33], R3 ;  /* 0x00000003ffff59a7 */ /* 0x0005e20008000021 */
[----:B------:R-:W-:Y:S02]  /*19e0*/  ULOP3.LUT UR8, UR22, 0x2, URZ, 0xfc, !UPT ;  /* 0x0000000216087892 */ /* 0x000fe4000f8efcff */
[----:B------:R-:W-:Y:S02]  /*19f0*/  UIADD3 UR16, UPT, UPT, UR16, 0x1, URZ ;  /* 0x0000000110107890 */ /* 0x000fe4000fffe0ff */
[----:B------:R-:W-:Y:S02]  /*1a00*/  UISETP.NE.AND UP0, UPT, UR8, 0x2, UPT ;  /* 0x000000020800788c */ /* 0x000fe4000bf05270 */
[----:B------:R-:W-:-:S07]  /*1a10*/  UISETP.NE.AND UP2, UPT, UR16, 0x1, UPT ;  /* 0x000000011000788c */ /* 0x000fce000bf45270 */
[----:B------:R-:W-:Y:S05]  /*1a20*/  BRA.U UP0, `(.L_x_28) ;  /* 0x0000000100047547 */ /* 0x000fea000b800000 */
[----:B------:R-:W-:Y:S05]  /*1a30*/  BPT.TRAP 0x1 ;  /* 0x000000040000795c */ /* 0x000fea0000300000 */
.L_x_28:
[----:B------:R-:W-:Y:S04]  /*1a40*/  BSSY.RECONVERGENT B0, `(.L_x_29) ;  /* 0x0000003000007945 */ /* 0x000fe80003800200 */
[----:B------:R-:W-:Y:S05]  /*1a50*/  @!P4 BRA `(.L_x_30) ;  /* 0x000000000004c947 */ /* 0x000fea0003800000 */
[----:B------:R-:W-:Y:S05]  /*1a60*/  BPT.TRAP 0x1 ;  /* 0x000000040000795c */ /* 0x000fea0000300000 */
.L_x_30:
[----:B------:R-:W-:Y:S05]  /*1a70*/  BSYNC.RECONVERGENT B0 ;  /* 0x0000000000007941 */ /* 0x000fea0003800200 */
.L_x_29:
[----:B------:R-:W-:Y:S02]  /*1a80*/  UIADD3 UR23, UPT, UPT, UR17, 0x1, URZ ;  /* 0x0000000111177890 */ /* 0x000fe4000fffe0ff */
[----:B------:R-:W-:Y:S02]  /*1a90*/  UIADD3 UR28, UP1, UPT, UR14, 0x80, URZ ;  /* 0x000000800e1c7890 */ /* 0x000fe4000ff3e0ff */
[----:B------:R-:W-:Y:S02]  /*1aa0*/  UISETP.NE.AND UP0, UPT, UR23, 0x5, UPT ;  /* 0x000000051700788c */ /* 0x000fe4000bf05270 */
[----:B------:R-:W-:Y:S02]  /*1ab0*/  ULOP3.LUT UR33, UR33, 0xfefffff8, URZ, 0xc0, !UPT ;  /* 0xfefffff821217892 */ /* 0x000fe4000f8ec0ff */
[----:B------:R-:W-:Y:S02]  /*1ac0*/  USEL UR9, URZ, 0x1, UP0 ;  /* 0x00000001ff097887 */ /* 0x000fe40008000000 */
[----:B------:R-:W-:-:S02]  /*1ad0*/  USEL UR23, UR23, URZ, UP0 ;  /* 0x000000ff17177287 */ /* 0x000fc40008000000 */
[----:B------:R-:W-:Y:S02]  /*1ae0*/  UIADD3 UR26, UP0, UPT, UR14, 0x180, URZ ;  /* 0x000001800e1a7890 */ /* 0x000fe4000ff1e0ff */
[----:B------:R-:W-:Y:S01]  /*1af0*/  ULEA UR8, UR23, UR6, 0x3 ;  /* 0x0000000617087291 */ /* 0x000fe2000f8e18ff */
[----:B------:R-:W-:Y:S01]  /*1b00*/  LOP3.LUT R15, R15, UR9, RZ, 0x3c, !PT ;  /* 0x000000090f0f7c12 */ /* 0x000fe2000f8e3cff */
[----:B------:R-:W-:Y:S02]  /*1b10*/  UIADD3.X UR29, UPT, UPT, URZ, UR15, URZ, UP1, !UPT ;  /* 0x0000000fff1d7290 */ /* 0x000fe40008ffe4ff */
[----:B------:R-:W-:Y:S01]  /*1b20*/  UIADD3.X UR27, UPT, UPT, URZ, UR15, URZ, UP0, !UPT ;  /* 0x0000000fff1b7290 */ /* 0x000fe200087fe4ff */
[----:B-1----:R-:W-:Y:S01]  /*1b30*/  SHF.L.U32 R2, R15, 0x1f, RZ ;  /* 0x0000001f0f027819 */ /* 0x002fe200000006ff */
[----:B------:R-:W-:Y:S01]  /*1b40*/  UMOV UR18, 0x0 ;  /* 0x0000000000127882 */ /* 0x000fe20000000000 */
[----:B------:R-:W-:Y:S01]  /*1b50*/  UMOV UR19, 0x10000000 ;  /* 0x1000000000137882 */ /* 0x000fe20000000000 */
[----:B------:R-:W-:Y:S01]  /*1b60*/  UMOV UR10, UR34 ;  /* 0x00000022000a7c82 */ /* 0x000fe20008000000 */
[----:B------:R4:W1:Y:S01]  /*1b70*/  SYNCS.PHASECHK.TRANS64.TRYWAIT P0, [UR8+0x28], R2 ;  /* 0x00002802ff0075a7 */ /* 0x0008620008001108 */
[----:B------:R-:W-:Y:S01]  /*1b80*/  ULEA UR8, UR17, UR6, 0xd ;  /* 0x0000000611087291 */ /* 0x000fe2000f8e68ff */
[----:B------:R-:W-:Y:S01]  /*1b90*/  UMOV UR12, UR36 ;  /* 0x00000024000c7c82 */ /* 0x000fe20008000000 */
[----:B------:R-:W-:-:S02]  /*1ba0*/  UMOV UR9, UR33 ;  /* 0x0000002100097c82 */ /* 0x000fc40008000000 */
[----:B------:R-:W-:Y:S02]  /*1bb0*/  UIADD3 UR32, UPT, UPT, UR8, 0xc400, URZ ;  /* 0x0000c40008207890 */ /* 0x000fe4000fffe0ff */
[----:B------:R-:W-:Y:S01]  /*1bc0*/  UIADD3 UR8, UPT, UPT, UR8, 0x16400, URZ ;  /* 0x0001640008087890 */ /* 0x000fe2000fffe0ff */
[----:B------:R-:W-:Y:S01]  /*1bd0*/  UMOV UR25, UR13 ;  /* 0x0000000d00197c82 */ /* 0x000fe20008000000 */
[----:B------:R-:W-:-:S05]  /*1be0*/  UMOV UR17, UR23 ;  /* 0x0000001700117c82 */ /* 0x000fca0008000000 */
[----:B------:R2:W-:Y:S02]  /*1bf0*/  UTMALDG.3D.2CTA [UR32], [UR28], desc[UR18] ;  /* 0x000012201c0075b4 */ /* 0x0005e40008211000 */
[----:B------:R4:W-:Y:S01]  /*1c00*/  UTMALDG.3D.2CTA [UR8], [UR26], desc[UR18] ;  /* 0x000012081a0075b4 */ /* 0x0009e20008211000 */
[----:B--2---:R-:W-:Y:S01]  /*1c10*/  UIADD3 UR34, UPT, UPT, UR34, 0x40, URZ ;  /* 0x0000004022227890 */ /* 0x004fe2000fffe0ff */
[----:B------:R-:W-:Y:S11]  /*1c20*/  BRA.U UP2, `(.L_x_31) ;  /* 0xfffffffd02507547 */ /* 0x000ff6000b83ffff */
.L_x_25:
[----:B----4-:R-:W-:Y:S01]  /*1c30*/  ULEA UR8, UR23, UR6, 0x3 ;  /* 0x0000000617087291 */ /* 0x010fe2000f8e18ff */
[----:B-1----:R-:W-:Y:S01]  /*1c40*/  SHF.L.U32 R2, R15, 0x1f, RZ ;  /* 0x0000001f0f027819 */ /* 0x002fe200000006ff */
[----:B------:R-:W-:Y:S01]  /*1c50*/  @!P1 SYNCS.ARRIVE.TRANS64.A1T0 RZ, [UR6+0x98], RZ ;  /* 0x000098ffffff99a7 */ /* 0x000fe20008100006 */
[----:B------:R-:W-:-:S06]  /*1c60*/  UISETP.GT.AND UP0, UPT, UR7, UR5, UPT ;  /* 0x000000050700728c */ /* 0x000fcc000bf04270 */
[----:B--2---:R1:W2:Y:S03]  /*1c70*/  SYNCS.PHASECHK.TRANS64.TRYWAIT P0, [UR8+0x28], R2 ;  /* 0x00002802ff0075a7 */ /* 0x0042a60008001108 */
[----:B------:R-:W-:Y:S05]  /*1c80*/  BRA.U !UP0, `(.L_x_32) ;  /* 0x0000000108bc7547 */ /* 0x000fea000b800000 */
[----:B------:R-:W-:Y:S01]  /*1c90*/  UIADD3 UR26, UPT, UPT, UR24, UR25, URZ ;  /* 0x00000019181a7290 */ /* 0x000fe2000fffe0ff */
[----:B------:R-:W-:-:S11]  /*1ca0*/  UMOV UR27, UR23 ;  /* 0x00000017001b7c82 */ /* 0x000fd60008000000 */
.L_x_38:
[----:B------:R-:W-:Y:S01]  /*1cb0*/  ULEA UR17, UR27, UR6, 0x3 ;  /* 0x000000061b117291 */ /* 0x000fe2000f8e18ff */
[----:B--2---:R-:W-:Y:S01]  /*1cc0*/  @P5 MOV R3, 0x8000 ;  /* 0x0000800000035802 */ /* 0x004fe20000000f00 */
[----:B-12---:R-:W-:Y:S10]  /*1cd0*/  @P0 BRA `(.L_x_33) ;  /* 0x00000000000c0947 */ /* 0x006ff40003800000 */
[----:B------:R-:W-:-:S04]  /*1ce0*/  SHF.L.U32 R5, R15, 0x1f, RZ ;  /* 0x0000001f0f057819 */ /* 0x000fc800000006ff */
[----:B------:R-:W2:Y:S02]  /*1cf0*/  SYNCS.PHASECHK.TRANS64.TRYWAIT P0, [UR17+0x28], R5 ;  /* 0x00002805ff0075a7 */ /* 0x000ea40008001111 */
[----:B--2---:R-:W-:Y:S05]  /*1d00*/  @!P0 BRA `(.L_x_34) ;  /* 0x0000009800ac8947 */ /* 0x004fea0003800000 */
.L_x_33:
[----:B------:R2:W-:Y:S01]  /*1d10*/  @P5 SYNCS.ARRIVE.TRANS64 RZ, [UR17], R3 ;  /* 0x00000003ffff59a7 */ /* 0x0005e20008000011 */
[----:B------:R-:W-:-:S04]  /*1d20*/  ULOP3.LUT UR8, UR22, 0x2, URZ, 0xfc, !UPT ;  /* 0x0000000216087892 */ /* 0x000fc8000f8efcff */
[----:B------:R-:W-:-:S09]  /*1d30*/  UISETP.NE.AND UP0, UPT, UR8, 0x2, UPT ;  /* 0x000000020800788c */ /* 0x000fd2000bf05270 */
[----:B------:R-:W-:Y:S05]  /*1d40*/  BRA.U UP0, `(.L_x_35) ;  /* 0x0000000100047547 */ /* 0x000fea000b800000 */
[----:B------:R-:W-:Y:S05]  /*1d50*/  BPT.TRAP 0x1 ;  /* 0x000000040000795c */ /* 0x000fea0000300000 */
.L_x_35:
[----:B------:R-:W-:Y:S04]  /*1d60*/  BSSY.RECONVERGENT B0, `(.L_x_36) ;  /* 0x0000003000007945 */ /* 0x000fe80003800200 */
[----:B------:R-:W-:Y:S05]  /*1d70*/  @!P4 BRA `(.L_x_37) ;  /* 0x000000000004c947 */ /* 0x000fea0003800000 */
[----:B------:R-:W-:Y:S05]  /*1d80*/  BPT.TRAP 0x1 ;  /* 0x000000040000795c */ /* 0x000fea0000300000 */
.L_x_37:
[----:B------:R-:W-:Y:S05]  /*1d90*/  BSYNC.RECONVERGENT B0 ;  /* 0x0000000000007941 */ /* 0x000fea0003800200 */
.L_x_36:
[----:B------:R-:W-:Y:S02]  /*1da0*/  UIADD3 UR23, UPT, UPT, UR27, 0x1, URZ ;  /* 0x000000011b177890 */ /* 0x000fe4000fffe0ff */
[----:B------:R-:W-:Y:S02]  /*1db0*/  UIADD3 UR32, UP1, UPT, UR14, 0x80, URZ ;  /* 0x000000800e207890 */ /* 0x000fe4000ff3e0ff */
[----:B------:R-:W-:Y:S02]  /*1dc0*/  UISETP.NE.AND UP0, UPT, UR23, 0x5, UPT ;  /* 0x000000051700788c */ /* 0x000fe4000bf05270 */
[----:B------:R-:W-:Y:S02]  /*1dd0*/  USHF.L.U32 UR18, UR25, 0x6, URZ ;  /* 0x0000000619127899 */ /* 0x000fe400080006ff */
[----:B------:R-:W-:Y:S02]  /*1de0*/  USEL UR9, URZ, 0x1, UP0 ;  /* 0x00000001ff097887 */ /* 0x000fe40008000000 */
[----:B------:R-:W-:-:S02]  /*1df0*/  USEL UR23, UR23, URZ, UP0 ;  /* 0x000000ff17177287 */ /* 0x000fc40008000000 */
[----:B------:R-:W-:Y:S02]  /*1e00*/  UIADD3 UR30, UP0, UPT, UR14, 0x180, URZ ;  /* 0x000001800e1e7890 */ /* 0x000fe4000ff1e0ff */
[----:B------:R-:W-:Y:S01]  /*1e10*/  ULEA UR8, UR23, UR6, 0x3 ;  /* 0x0000000617087291 */ /* 0x000fe2000f8e18ff */
[----:B------:R-:W-:Y:S01]  /*1e20*/  LOP3.LUT R15, R15, UR9, RZ, 0x3c, !PT ;  /* 0x000000090f0f7c12 */ /* 0x000fe2000f8e3cff */
[----:B------:R-:W-:Y:S02]  /*1e30*/  ULOP3.LUT UR17, UR17, 0xfefffff8, URZ, 0xc0, !UPT ;  /* 0xfefffff811117892 */ /* 0x000fe4000f8ec0ff */
[----:B------:R-:W-:Y:S01]  /*1e40*/  UIADD3.X UR33, UPT, UPT, URZ, UR15, URZ, UP1, !UPT ;  /* 0x0000000fff217290 */ /* 0x000fe20008ffe4ff */
[----:B-1----:R-:W-:Y:S01]  /*1e50*/  SHF.L.U32 R2, R15, 0x1f, RZ ;  /* 0x0000001f0f027819 */ /* 0x002fe200000006ff */
[----:B------:R-:W-:Y:S01]  /*1e60*/  UIADD3.X UR31, UPT, UPT, URZ, UR15, URZ, UP0, !UPT ;  /* 0x0000000fff1f7290 */ /* 0x000fe200087fe4ff */
[----:B------:R-:W-:Y:S02]  /*1e70*/  UMOV UR28, 0x0 ;  /* 0x00000000001c7882 */ /* 0x000fe40000000000 */
[----:B------:R4:W1:Y:S01]  /*1e80*/  SYNCS.PHASECHK.TRANS64.TRYWAIT P0, [UR8+0x28], R2 ;  /* 0x00002802ff0075a7 */ /* 0x0008620008001108 */
[----:B------:R-:W-:Y:S01]  /*1e90*/  ULEA UR8, UR27, UR6, 0xd ;  /* 0x000000061b087291 */ /* 0x000fe2000f8e68ff */
[----:B------:R-:W-:Y:S01]  /*1ea0*/  UMOV UR29, 0x10000000 ;  /* 0x10000000001d7882 */ /* 0x000fe20000000000 */
[----:B------:R-:W-:-:S02]  /*1eb0*/  UMOV UR19, UR35 ;  /* 0x0000002300137c82 */ /* 0x000fc40008000000 */
[----:B------:R-:W-:Y:S02]  /*1ec0*/  UIADD3 UR16, UPT, UPT, UR8, 0xc400, URZ ;  /* 0x0000c40008107890 */ /* 0x000fe4000fffe0ff */
[----:B------:R-:W-:Y:S01]  /*1ed0*/  UIADD3 UR8, UPT, UPT, UR8, 0x16400, URZ ;  /* 0x0001640008087890 */ /* 0x000fe2000fffe0ff */
[----:B------:R-:W-:Y:S01]  /*1ee0*/  UMOV UR20, UR36 ;  /* 0x0000002400147c82 */ /* 0x000fe20008000000 */
[----:B------:R-:W-:Y:S01]  /*1ef0*/  UMOV UR12, UR36 ;  /* 0x00000024000c7c82 */ /* 0x000fe20008000000 */
[----:B------:R-:W-:Y:S01]  /*1f00*/  UMOV UR9, UR17 ;  /* 0x0000001100097c82 */ /* 0x000fe20008000000 */
[----:B------:R-:W-:Y:S01]  /*1f10*/  UMOV UR10, UR18 ;  /* 0x00000012000a7c82 */ /* 0x000fe20008000000 */
[----:B------:R-:W-:Y:S02]  /*1f20*/  UIADD3 UR25, UPT, UPT, UR25, 0x1, URZ ;  /* 0x0000000119197890 */ /* 0x000fe4000fffe0ff */
[----:B------:R4:W-:Y:S01]  /*1f30*/  UTMALDG.3D.2CTA [UR16], [UR32], desc[UR28] ;  /* 0x00001c10200075b4 */ /* 0x0009e20008211000 */
[----:B------:R-:W-:Y:S01]  /*1f40*/  UMOV UR27, UR23 ;  /* 0x00000017001b7c82 */ /* 0x000fe20008000000 */
[----:B------:R-:W-:Y:S01]  /*1f50*/  UISETP.NE.AND UP0, UPT, UR25, UR26, UPT ;  /* 0x0000001a1900728c */ /* 0x000fe2000bf05270 */
[----:B------:R4:W-:Y:S08]  /*1f60*/  UTMALDG.3D.2CTA [UR8], [UR30], desc[UR28] ;  /* 0x00001c081e0075b4 */ /* 0x0009f00008211000 */
[----:B----4-:R-:W-:Y:S05]  /*1f70*/  BRA.U UP0, `(.L_x_38) ;  /* 0xfffffffd004c7547 */ /* 0x010fea000b83ffff */
.L_x_32:
[C---:B-1----:R-:W-:Y:S01]  /*1f80*/  LEA R2, R14.reuse, UR6, 0x3 ;  /* 0x000000060e027c11 */ /* 0x042fe2000f8e18ff */
[----:B------:R-:W-:Y:S01]  /*1f90*/  NOP ;  /* 0x0000000000007918 */ /* 0x000fe20000000000 */
[----:B--2---:R-:W-:Y:S02]  /*1fa0*/  SHF.L.U32 R3, R13, 0x1f, RZ ;  /* 0x0000001f0d037819 */ /* 0x004fe400000006ff */
[----:B------:R-:W-:Y:S02]  /*1fb0*/  LEA R4, R14, UR6, 0x4 ;  /* 0x000000060e047c11 */ /* 0x000fe4000f8e20ff */
[----:B------:R-:W1:Y:S02]  /*1fc0*/  SYNCS.PHASECHK.TRANS64.TRYWAIT P0, [R2+URZ+0xa0], R3 ;  /* 0x0000a003020075a7 */ /* 0x000e6400080011ff */
[----:B-1----:R-:W-:Y:S05]  /*1fd0*/  @!P0 BRA `(.L_x_39) ;  /* 0x0000009800108947 */ /* 0x002fea0003800000 */
.L_x_148:
[----:B------:R-:W2:Y:S01]  /*1fe0*/  LDS.128 R4, [R4+0x110] ;  /* 0x0001100004047984 */ /* 0x000ea20000000c00 */
[----:B------:R-:W-:Y:S01]  /*1ff0*/  ISETP.GE.AND P0, PT, R72, 0x1, PT ;  /* 0x000000014800780c */ /* 0x000fe20003f06270 */
[----:B-1----:R-:W-:Y:S01]  /*2000*/  VIADD R2, R2, 0xb0 ;  /* 0x000000b002027836 */ /* 0x002fe20000000000 */
[----:B------:R-:W-:Y:S01]  /*2010*/  @!PT LDS RZ, [RZ] ;  /* 0x00000000fffff984 */ /* 0x000fe20000000800 */
[----:B------:R-:W-:Y:S01]  /*2020*/  @!PT LDS RZ, [RZ] ;  /* 0x00000000fffff984 */ /* 0x000fe20000000800 */
[----:B------:R-:W-:Y:S01]  /*2030*/  @!PT LDS RZ, [RZ] ;  /* 0x00000000fffff984 */ /* 0x000fe20000000800 */
[----:B------:R-:W-:Y:S01]  /*2040*/  @!PT LDS RZ, [RZ] ;  /* 0x00000000fffff984 */ /* 0x000fe20000000800 */
[----:B------:R1:W-:Y:S06]  /*2050*/  MEMBAR.ALL.CTA ;  /* 0x0000000000007992 */ /* 0x0003ec0000008000 */
[----:B-1----:R-:W1:Y:S01]  /*2060*/  FENCE.VIEW.ASYNC.S ;  /* 0x00000000000073c6 */ /* 0x002e620000000000 */
[----:B------:R-:W-:-:S04]  /*2070*/  PRMT R2, RZ, 0x654, R2 ;  /* 0x00000654ff027816 */ /* 0x000fc80000000002 */
[----:B-1----:R1:W-:Y:S01]  /*2080*/  SYNCS.ARRIVE.TRANS64.RED.A1T0 RZ, [R2+URZ], RZ ;  /* 0x000000ff02ff79a7 */ /* 0x0023e200081004ff */
[----:B--2---:R-:W-:-:S13]  /*2090*/  LOP3.LUT P2, RZ, R6, 0x1, RZ, 0xc0, !PT ;  /* 0x0000000106ff7812 */ /* 0x004fda000784c0ff */
[----:B------:R-:W-:Y:S01]  /*20a0*/  @P2 SHF.R.U32.HI R3, RZ, 0x10, R5 ;  /* 0x00000010ff032819 */ /* 0x000fe20000011605 */
[----:B------:R-:W-:Y:S01]  /*20b0*/  VOTEU.ANY UP0, P2 ;  /* 0x0000000000ff7886 */ /* 0x000fe20001000100 */
[----:B------:R-:W-:Y:S02]  /*20c0*/  @P2 MOV R11, R4 ;  /* 0x00000004000b2202 */ /* 0x000fe40000000f00 */
[----:B------:R-:W-:Y:S02]  /*20d0*/  @P2 R2UR.BROADCAST UR8, R3 ;  /* 0x00000000030822ca */ /* 0x000fe400008e0000 */
[----:B------:R-:W-:-:S11]  /*20e0*/  @P2 LOP3.LUT R8, R5, 0xffff, RZ, 0xc0, !PT ;  /* 0x0000ffff05082812 */ /* 0x000fd600078ec0ff */
[----:B------:R-:W-:Y:S01]  /*20f0*/  @UP0 UMOV UR36, UR8 ;  /* 0x0000000800240c82 */ /* 0x000fe20008000000 */
[----:B-1----:R-:W-:Y:S05]  /*2100*/  @!P0 BRA `(.L_x_40) ;  /* 0x0000000000b88947 */ /* 0x002fea0003800000 */
[----:B------:R-:W3:Y:S01]  /*2110*/  LDC.64 R4, c[0x0][0xb18] ;  /* 0x0002c600ff047b82 */ /* 0x000ee20000000a00 */
[----:B------:R-:W-:-:S07]  /*2120*/  ISETP.NE.AND P3, PT, R72, 0x1, PT ;  /* 0x000000014800780c */ /* 0x000fce0003f65270 */
[----:B------:R-:W1:Y:S08]  /*2130*/  LDC.64 R6, c[0x0][0xb10] ;  /* 0x0002c400ff067b82 */ /* 0x000e700000000a00 */
[----:B------:R-:W2:Y:S08]  /*2140*/  LDC R17, c[0x0][0xb20] ;  /* 0x0002c800ff117b82 */ /* 0x000eb00000000800 */
[----:B------:R-:W4:Y:S01]  /*2150*/  LDC R18, c[0x0][0xb0c] ;  /* 0x0002c300ff127b82 */ /* 0x000f220000000800 */
[----:B---3--:R-:W-:Y:S01]  /*2160*/  IMAD.HI.U32 R22, R0, R5, RZ ;  /* 0x0000000500167227 */ /* 0x008fe200078e00ff */
[----:B------:R-:W-:-:S06]  /*2170*/  ISETP.NE.AND P0, PT, R4, 0x1, PT ;  /* 0x000000010400780c */ /* 0x000fcc0003f05270 */
[----:B------:R-:W3:Y:S01]  /*2180*/  LDC.64 R2, c[0x0][0xb28] ;  /* 0x0002ca00ff027b82 */ /* 0x000ee20000000a00 */
[----:B-1----:R-:W-:-:S04]  /*2190*/  IMAD.HI.U32 R20, R9, R6, RZ ;  /* 0x0000000609147227 */ /* 0x002fc800078e00ff */
[----:B------:R-:W-:Y:S01]  /*21a0*/  IMAD.HI.U32 R24, R11, R6, RZ ;  /* 0x000000060b187227 */ /* 0x000fe200078e00ff */
[----:B------:R-:W-:Y:S02]  /*21b0*/  SHF.R.U32.HI R20, RZ, R7, R20 ;  /* 0x00000007ff147219 */ /* 0x000fe40000011614 */
[----:B--2---:R-:W-:Y:S01]  /*21c0*/  SHF.R.U32.HI R19, RZ, R17, R22 ;  /* 0x00000011ff137219 */ /* 0x004fe20000011616 */
[----:B------:R-:W-:Y:S01]  /*21d0*/  IMAD.HI.U32 R22, R8, R5, RZ ;  /* 0x0000000508167227 */ /* 0x000fe200078e00ff */
[----:B------:R-:W-:Y:S02]  /*21e0*/  SHF.R.U32.HI R24, RZ, R7, R24 ;  /* 0x00000007ff187219 */ /* 0x000fe40000011618 */
[----:B------:R-:W-:Y:S02]  /*21f0*/  SEL R19, R0, R19, !P0 ;  /* 0x0000001300137207 */ /* 0x000fe40004000000 */
[----:B------:R-:W-:Y:S02]  /*2200*/  SHF.R.U32.HI R17, RZ, R17, R22 ;  /* 0x00000011ff117219 */ /* 0x000fe40000011616 */
[----:B----4-:R-:W-:-:S02]  /*2210*/  ISETP.NE.AND P1, PT, R18, 0x1, PT ;  /* 0x000000011200780c */ /* 0x010fc40003f25270 */
[----:B------:R-:W-:Y:S02]  /*2220*/  SEL R17, R8, R17, !P0 ;  /* 0x0000001108117207 */ /* 0x000fe40004000000 */
[----:B------:R-:W-:Y:S02]  /*2230*/  SEL R21, R9, R20, !P1 ;  /* 0x0000001409157207 */ /* 0x000fe40004800000 */
[----:B------:R-:W-:Y:S01]  /*2240*/  SEL R5, R11, R24, !P1 ;  /* 0x000000180b057207 */ /* 0x000fe20004800000 */
[----:B---3--:R-:W-:Y:S01]  /*2250*/  IMAD.HI.U32 R20, R19, R2, RZ ;  /* 0x0000000213147227 */ /* 0x008fe200078e00ff */
[----:B------:R-:W-:-:S03]  /*2260*/  IADD3 R7, PT, PT, -R17, RZ, RZ ;  /* 0x000000ff11077210 */ /* 0x000fc60007ffe1ff */
        /* <DEDUP_REMOVED lines=11> */
[----:B------:R-:W-:-:S04]  /*2320*/  @!P0 IMAD.HI.U32 R20, R5, R2, RZ ;  /* 0x0000000205148227 */ /* 0x000fc800078e00ff */
[----:B------:R-:W-:Y:S01]  /*2330*/  IMAD.MOV R2, RZ, RZ, -R6 ;  /* 0x000000ffff027224 */ /* 0x000fe200078e0a06 */
[----:B------:R-:W-:-:S03]  /*2340*/  @!P0 SHF.R.U32.HI R20, RZ, R3, R20 ;  /* 0x00000003ff148219 */ /* 0x000fc60000011614 */
[----:B------:R-:W-:Y:S01]  /*2350*/  IMAD R2, R72, R2, R17 ;  /* 0x0000000248027224 */ /* 0x000fe200078e0211 */
        /* <DEDUP_REMOVED lines=9> */
.L_x_40:
[----:B------:R-:W1:Y:S02]  /*23f0*/  LDCU UR8, c[0x0][0xb30] ;  /* 0x00016600ff0877ac */ /* 0x000e640008000800 */
[----:B-1----:R-:W-:-:S09]  /*2400*/  UISETP.NE.AND UP0, UPT, UR8, 0x1, UPT ;  /* 0x000000010800788c */ /* 0x002fd2000bf05270 */
[----:B------:R-:W-:Y:S05]  /*2410*/  BRA.U UP0, `(.L_x_41) ;  /* 0x0000000100407547 */ /* 0x000fea000b800000 */
[----:B------:R-:W1:Y:S08]  /*2420*/  LDC.64 R4, c[0x0][0xb10] ;  /* 0x0002c400ff047b82 */ /* 0x000e700000000a00 */
[----:B------:R-:W2:Y:S08]  /*2430*/  LDC.64 R2, c[0x0][0xb18] ;  /* 0x0002c600ff027b82 */ /* 0x000eb00000000a00 */
[----:B------:R-:W4:Y:S08]  /*2440*/  LDC R6, c[0x0][0xb20] ;  /* 0x0002c800ff067b82 */ /* 0x000f300000000800 */
[----:B------:R-:W3:Y:S01]  /*2450*/  LDC R18, c[0x0][0xb0c] ;  /* 0x0002c300ff127b82 */ /* 0x000ee20000000800 */
[----:B-1----:R-:W-:-:S05]  /*2460*/  IMAD.HI.U32 R4, R11, R4, RZ ;  /* 0x000000040b047227 */ /* 0x002fca00078e00ff */
[----:B------:R-:W-:Y:S01]  /*2470*/  SHF.R.U32.HI R4, RZ, R5, R4 ;  /* 0x00000005ff047219 */ /* 0x000fe20000011604 */
[----:B--2---:R-:W-:Y:S01]  /*2480*/  IMAD.HI.U32 R3, R8, R3, RZ ;  /* 0x0000000308037227 */ /* 0x004fe200078e00ff */
[----:B------:R-:W-:-:S04]  /*2490*/  ISETP.NE.AND P0, PT, R2, 0x1, PT ;  /* 0x000000010200780c */ /* 0x000fc80003f05270 */
[----:B----4-:R-:W-:-:S04]  /*24a0*/  SHF.R.U32.HI R3, RZ, R6, R3 ;  /* 0x00000006ff037219 */ /* 0x010fc80000011603 */
[----:B------:R-:W-:Y:S02]  /*24b0*/  SEL R3, R8, R3, !P0 ;  /* 0x0000000308037207 */ /* 0x000fe40004000000 */
[----:B---3--:R-:W-:-:S04]  /*24c0*/  ISETP.NE.AND P1, PT, R18, 0x1, PT ;  /* 0x000000011200780c */ /* 0x008fc80003f25270 */
[----:B------:R-:W-:-:S05]  /*24d0*/  SEL R4, R11, R4, !P1 ;  /* 0x000000040b047207 */ /* 0x000fca0004800000 */
[----:B------:R-:W-:Y:S02]  /*24e0*/  IMAD.IADD R5, R3, 0x1, -R4 ;  /* 0x0000000103057824 */ /* 0x000fe400078e0a04 */
[----:B------:R-:W-:Y:S02]  /*24f0*/  IMAD.IADD R3, R4, 0x1, -R3 ;  /* 0x0000000104037824 */ /* 0x000fe400078e0a03 */
[----:B------:R-:W-:Y:S02]  /*2500*/  IMAD R11, R5, R18, R11 ;  /* 0x00000012050b7224 */ /* 0x000fe400078e020b */
[----:B------:R-:W-:-:S07]  /*2510*/  IMAD R8, R3, R2, R8 ;  /* 0x0000000203087224 */ /* 0x000fce00078e0208 */
.L_x_41:
[----:B------:R-:W-:Y:S01]  /*2520*/  VIADD R14, R14, 0x1 ;  /* 0x000000010e0e7836 */ /* 0x000fe20000000000 */
[----:B------:R-:W-:Y:S01]  /*2530*/  PLOP3.LUT P1, PT, PT, PT, PT, 0x80, 0x8 ;  /* 0x000000000008781c */ /* 0x000fe20003f2f070 */
[----:B------:R-:W-:Y:S02]  /*2540*/  IMAD.IADD R21, R11, 0x1, R170 ;  /* 0x000000010b157824 */ /* 0x000fe400078e02aa */
[----:B------:R-:W-:Y:S01]  /*2550*/  IMAD.IADD R20, R8, 0x1, R147 ;  /* 0x0000000108147824 */ /* 0x000fe200078e0293 */
[----:B------:R-:W-:-:S04]  /*2560*/  ISETP.NE.AND P0, PT, R14, 0x2, PT ;  /* 0x000000020e00780c */ /* 0x000fc80003f05270 */
[----:B------:R-:W-:Y:S02]  /*2570*/  SEL R2, RZ, 0x1, P0 ;  /* 0x00000001ff027807 */ /* 0x000fe40000000000 */
[----:B------:R-:W-:Y:S02]  /*2580*/  SEL R14, R14, RZ, P0 ;  /* 0x000000ff0e0e7207 */ /* 0x000fe40000000000 */
[----:B------:R-:W-:Y:S01]  /*2590*/  LOP3.LUT R13, R13, R2, RZ, 0x3c, !PT ;  /* 0x000000020d0d7212 */ /* 0x000fe200078e3cff */
[----:B------:R-:W-:Y:S06]  /*25a0*/  @P2 BRA `(.L_x_42) ;  /* 0xfffffff000642947 */ /* 0x000fec000383ffff */
[----:B------:R-:W-:Y:S01]  /*25b0*/  UIADD3 UR6, UPT, UPT, UR6, 0x28, URZ ;  /* 0x0000002806067890 */ /* 0x000fe2000fffe0ff */
[----:B------:R-:W-:-:S03]  /*25c0*/  SHF.L.U32 R3, R15, 0x1f, RZ ;  /* 0x0000001f0f037819 */ /* 0x000fc600000006ff */
[----:B------:R-:W-:-:S09]  /*25d0*/  ULEA UR4, UR23, UR6, 0x3 ;  /* 0x0000000617047291 */ /* 0x000fd2000f8e18ff */
[----:B------:R-:W1:Y:S02]  /*25e0*/  SYNCS.PHASECHK.TRANS64.TRYWAIT P0, [UR4], R3 ;  /* 0x00000003ff0075a7 */ /* 0x000e640008001104 */
[----:B-1----:R-:W-:Y:S05]  /*25f0*/  @!P0 BRA `(.L_x_43) ;  /* 0x00000090009c8947 */ /* 0x002fea0003800000 */
.L_x_150:
[----:B------:R-:W-:-:S04]  /*2600*/  UIADD3 UR5, UPT, UPT, UR23, 0x1, URZ ;  /* 0x0000000117057890 */ /* 0x000fc8000fffe0ff */
[----:B------:R-:W-:-:S04]  /*2610*/  UISETP.NE.AND UP0, UPT, UR5, 0x5, UPT ;  /* 0x000000050500788c */ /* 0x000fc8000bf05270 */
[----:B------:R-:W-:Y:S02]  /*2620*/  USEL UR7, URZ, 0x1, UP0 ;  /* 0x00000001ff077887 */ /* 0x000fe40008000000 */
[----:B------:R-:W-:-:S04]  /*2630*/  USEL UR5, UR5, URZ, UP0 ;  /* 0x000000ff05057287 */ /* 0x000fc80008000000 */
[----:B------:R-:W-:Y:S01]  /*2640*/  ULEA UR4, UR5, UR6, 0x3 ;  /* 0x0000000605047291 */ /* 0x000fe2000f8e18ff */
[----:B------:R-:W-:-:S04]  /*2650*/  LOP3.LUT R2, R15, UR7, RZ, 0x3c, !PT ;  /* 0x000000070f027c12 */ /* 0x000fc8000f8e3cff */
[----:B-1----:R-:W-:-:S04]  /*2660*/  SHF.L.U32 R3, R2, 0x1f, RZ ;  /* 0x0000001f02037819 */ /* 0x002fc800000006ff */
[----:B------:R-:W1:Y:S02]  /*2670*/  SYNCS.PHASECHK.TRANS64.TRYWAIT P0, [UR4], R3 ;  /* 0x00000003ff0075a7 */ /* 0x000e640008001104 */
[----:B-1----:R-:W-:Y:S05]  /*2680*/  @!P0 BRA `(.L_x_44) ;  /* 0x0000009000908947 */ /* 0x002fea0003800000 */
.L_x_152:
        /* <DEDUP_REMOVED lines=9> */
.L_x_154:
        /* <DEDUP_REMOVED lines=9> */
.L_x_156:
[----:B------:R-:W-:-:S04]  /*27b0*/  UIADD3 UR5, UPT, UPT, UR5, 0x1, URZ ;  /* 0x0000000105057890 */ /* 0x000fc8000fffe0ff */
[----:B------:R-:W-:-:S04]  /*27c0*/  UISETP.NE.AND UP0, UPT, UR5, 0x5, UPT ;  /* 0x000000050500788c */ /* 0x000fc8000bf05270 */
[----:B------:R-:W-:Y:S02]  /*27d0*/  USEL UR4, URZ, 0x1, UP0 ;  /* 0x00000001ff047887 */ /* 0x000fe40008000000 */
[----:B------:R-:W-:-:S04]  /*27e0*/  USEL UR5, UR5, URZ, UP0 ;  /* 0x000000ff05057287 */ /* 0x000fc80008000000 */
[----:B------:R-:W-:Y:S01]  /*27f0*/  ULEA UR5, UR5, UR6, 0x3 ;  /* 0x0000000605057291 */ /* 0x000fe2000f8e18ff */
[----:B-1----:R-:W-:-:S04]  /*2800*/  LOP3.LUT R3, R2, UR4, RZ, 0x3c, !PT ;  /* 0x0000000402037c12 */ /* 0x002fc8000f8e3cff */
[----:B------:R-:W-:Y:S01]  /*2810*/  SHF.L.U32 R3, R3, 0x1f, RZ ;  /* 0x0000001f03037819 */ /* 0x000fe200000006ff */
[----:B---3--:R-:W-:-:S07]  /*2820*/  IMAD.U32 R0, RZ, RZ, UR5 ;  /* 0x00000005ff007e24 */ /* 0x008fce000f8e00ff */
.L_x_47:
[----:B-1----:R1:W2:Y:S02]  /*2830*/  SYNCS.PHASECHK.TRANS64.TRYWAIT P0, [R0+URZ], R3 ;  /* 0x00000003000075a7 */ /* 0x0022a400080011ff */
[----:B--2---:R-:W-:Y:S05]  /*2840*/  @!P0 NANOSLEEP.SYNCS 0x989680 ;  /* 0x009896800000895d */ /* 0x004fea0003900000 */
[----:B------:R-:W2:Y:S02]  /*2850*/  @!P0 SYNCS.PHASECHK.TRANS64 P0, [R0+URZ], R3 ;  /* 0x00000003000085a7 */ /* 0x000ea400080010ff */
[----:B--2---:R-:W-:Y:S05]  /*2860*/  @P0 EXIT ;  /* 0x000000000000094d */ /* 0x004fea0003800000 */
[----:B------:R-:W-:Y:S05]  /*2870*/  BRA `(.L_x_47) ;  /* 0xfffffffc00ec7947 */ /* 0x000fea000383ffff */
.L_x_22:
[----:B------:R-:W-:-:S04]  /*2880*/  UISETP.NE.AND UP1, UPT, UR37, URZ, UPT ;  /* 0x000000ff2500728c */ /* 0x000fc8000bf25270 */
[----:B------:R-:W-:-:S09]  /*2890*/  UISETP.NE.OR UP1, UPT, UR10, 0x1, UP1 ;  /* 0x000000010a00788c */ /* 0x000fd20008f25670 */
[----:B------:R-:W-:Y:S05]  /*28a0*/  BRA.U UP1, `(.L_x_48) ;  /* 0x00000005014c7547 */ /* 0x000fea000b800000 */
[----:B------:R-:W-:Y:S01]  /*28b0*/  HFMA2 R11, -RZ, RZ, 0, 0 ;  /* 0x00000000ff0b7431 */ /* 0x000fe200000001ff */
[----:B------:R-:W-:Y:S01]  /*28c0*/  ISETP.GE.U32.AND P2, PT, R10, 0x2, PT ;  /* 0x000000020a00780c */ /* 0x000fe20003f46070 */
[----:B------:R-:W-:Y:S01]  /*28d0*/  IMAD.MOV.U32 R12, RZ, RZ, 0x1 ;  /* 0x00000001ff0c7424 */ /* 0x000fe200078e00ff */
[----:B------:R-:W-:Y:S01]  /*28e0*/  CS2R R8, SRZ ;  /* 0x0000000000087805 */ /* 0x000fe2000001ff00 */
[----:B------:R-:W-:Y:S01]  /*28f0*/  IMAD.MOV.U32 R3, RZ, RZ, RZ ;  /* 0x000000ffff037224 */ /* 0x000fe200078e00ff */
[----:B------:R-:W-:Y:S01]  /*2900*/  UMOV UR4, 0x400 ;  /* 0x0000040000047882 */ /* 0x000fe20000000000 */
[----:B------:R-:W-:Y:S01]  /*2910*/  UMOV UR6, URZ ;  /* 0x000000ff00067c82 */ /* 0x000fe20008000000 */
[----:B------:R-:W-:-:S12]  /*2920*/  ULEA UR37, UR37, UR4, 0x18 ;  /* 0x0000000425257291 */ /* 0x000fd8000f8ec0ff */
.L_x_52:
[----:B------:R-:W-:Y:S02]  /*2930*/  LEA R0, R3, UR37, 0x3 ;  /* 0x0000002503007c11 */ /* 0x000fe4000f8e18ff */
[----:B------:R-:W-:-:S03]  /*2940*/  SHF.L.U32 R5, R8, 0x1f, RZ ;  /* 0x0000001f08057819 */ /* 0x000fc600000006ff */
[----:B------:R-:W-:Y:S01]  /*2950*/  VIADD R4, R0, 0xf0 ;  /* 0x000000f000047836 */ /* 0x000fe20000000000 */
[----:B------:R-:W1:Y:S02]  /*2960*/  SYNCS.PHASECHK.TRANS64.TRYWAIT P0, [R0+URZ+0xe0], R5 ;  /* 0x0000e005000075a7 */ /* 0x000e6400080011ff */
[----:B-1----:R-:W-:Y:S05]  /*2970*/  @!P0 BRA `(.L_x_49) ;  /* 0x00000090001c8947 */ /* 0x002fea0003800000 */
.L_x_157:
[----:B------:R-:W-:Y:S01]  /*2980*/  ULEA UR5, UR6, UR37, 0x3 ;  /* 0x0000002506057291 */ /* 0x000fe2000f8e18ff */
[----:B------:R-:W-:Y:S01]  /*2990*/  PRMT R4, RZ, 0x654, R4 ;  /* 0x00000654ff047816 */ /* 0x000fe20000000004 */
[----:B-1----:R-:W-:Y:S01]  /*29a0*/  @!P2 IMAD.MOV.U32 R5, RZ, RZ, 0x10 ;  /* 0x00000010ff05a424 */ /* 0x002fe200078e00ff */
[----:B------:R-:W-:Y:S01]  /*29b0*/  SHF.L.U32 R7, R12, 0x1f, RZ ;  /* 0x0000001f0c077819 */ /* 0x000fe200000006ff */
[----:B------:R-:W-:Y:S01]  /*29c0*/  UIADD3 UR4, UPT, UPT, UR5, 0xa0, URZ ;  /* 0x000000a005047890 */ /* 0x000fe2000fffe0ff */
[----:B------:R1:W-:Y:S05]  /*29d0*/  SYNCS.ARRIVE.TRANS64.RED.A1T0 RZ, [R4+URZ], RZ ;  /* 0x000000ff04ff79a7 */ /* 0x0003ea00081004ff */
[----:B------:R-:W-:Y:S01]  /*29e0*/  IMAD.U32 R13, RZ, RZ, UR4 ;  /* 0x00000004ff0d7e24 */ /* 0x000fe2000f8e00ff */
[----:B------:R-:W2:Y:S04]  /*29f0*/  SYNCS.PHASECHK.TRANS64.TRYWAIT P0, [UR5+0xb0], R7 ;  /* 0x0000b007ff0075a7 */ /* 0x000ea80008001105 */
[----:B------:R-:W-:Y:S01]  /*2a00*/  PRMT R13, R10, 0x654, R13 ;  /* 0x000006540a0d7816 */ /* 0x000fe2000000000d */
[----:B-12---:R-:W-:Y:S06]  /*2a10*/  @!P0 BRA `(.L_x_50) ;  /* 0x0000009000088947 */ /* 0x006fec0003800000 */
.L_x_159:
[----:B------:R-:W-:Y:S01]  /*2a20*/  ULEA UR4, UR6, UR37, 0x4 ;  /* 0x0000002506047291 */ /* 0x000fe2000f8e20ff */
[----:B------:R-:W-:Y:S01]  /*2a30*/  SEL R2, R13, R2, !P2 ;  /* 0x000000020d027207 */ /* 0x000fe20005000000 */
[----:B------:R-:W-:Y:S01]  /*2a40*/  UIADD3 UR5, UPT, UPT, UR5, 0xa0, URZ ;  /* 0x000000a005057890 */ /* 0x000fe2000fffe0ff */
[----:B-1----:R-:W-:Y:S01]  /*2a50*/  LEA R0, R11, UR37, 0x3 ;  /* 0x000000250b007c11 */ /* 0x002fe2000f8e18ff */
[----:B------:R-:W-:Y:S01]  /*2a60*/  UIADD3 UR4, UPT, UPT, UR4, 0x110, URZ ;  /* 0x0000011004047890 */ /* 0x000fe2000fffe0ff */
[----:B------:R1:W-:Y:S01]  /*2a70*/  @!P2 SYNCS.ARRIVE.TRANS64.RED RZ, [R2+URZ], R5 ;  /* 0x0000000502ffa9a7 */ /* 0x0003e200080004ff */
[----:B------:R-:W-:Y:S01]  /*2a80*/  UIADD3 UR6, UPT, UPT, UR6, 0x1, URZ ;  /* 0x0000000106067890 */ /* 0x000fe2000fffe0ff */
[----:B------:R-:W-:-:S03]  /*2a90*/  VIADD R3, R3, 0x1 ;  /* 0x0000000103037836 */ /* 0x000fc60000000000 */
[----:B------:R-:W-:Y:S02]  /*2aa0*/  UISETP.NE.AND UP0, UPT, UR6, 0x2, UPT ;  /* 0x000000020600788c */ /* 0x000fe4000bf05270 */
[----:B------:R-:W-:Y:S01]  /*2ab0*/  ISETP.NE.AND P0, PT, R3, 0x2, PT ;  /* 0x000000020300780c */ /* 0x000fe20003f05270 */
[----:B------:R-:W-:Y:S06]  /*2ac0*/  UGETNEXTWORKID.BROADCAST [UR4], [UR5] ;  /* 0x00000000040073ca */ /* 0x000fec0008000100 */
[----:B------:R-:W-:Y:S02]  /*2ad0*/  USEL UR4, URZ, 0x1, UP0 ;  /* 0x00000001ff047887 */ /* 0x000fe40008000000 */
[----:B------:R-:W-:-:S04]  /*2ae0*/  USEL UR6, UR6, URZ, UP0 ;  /* 0x000000ff06067287 */ /* 0x000fc80008000000 */
[----:B------:R-:W-:Y:S02]  /*2af0*/  LOP3.LUT R12, R12, UR4, RZ, 0x3c, !PT ;  /* 0x000000040c0c7c12 */ /* 0x000fe4000f8e3cff */
[----:B-1----:R-:W-:-:S04]  /*2b00*/  SHF.L.U32 R5, R9, 0x1f, RZ ;  /* 0x0000001f09057819 */ /* 0x002fc800000006ff */
[----:B------:R-:W1:Y:S02]  /*2b10*/  SYNCS.PHASECHK.TRANS64.TRYWAIT P1, [R0+URZ+0xa0], R5 ;  /* 0x0000a005000075a7 */ /* 0x000e6400080211ff */
[----:B-1----:R-:W-:Y:S05]  /*2b20*/  @!P1 BRA `(.L_x_51) ;  /* 0x0000008c00dc9947 */ /* 0x002fea0003800000 */
.L_x_160:
[----:B------:R-:W-:Y:S01]  /*2b30*/  LEA R4, R11, UR37, 0x4 ;  /* 0x000000250b047c11 */ /* 0x000fe2000f8e20ff */
[----:B-1----:R-:W-:Y:S01]  /*2b40*/  VIADD R0, R0, 0xb0 ;  /* 0x000000b000007836 */ /* 0x002fe20000000000 */
[----:B------:R-:W-:Y:S01]  /*2b50*/  SEL R3, R3, RZ, P0 ;  /* 0x000000ff03037207 */ /* 0x000fe20000000000 */
[----:B------:R-:W-:-:S03]  /*2b60*/  VIADD R11, R11, 0x1 ;  /* 0x000000010b0b7836 */ /* 0x000fc60000000000 */
[----:B------:R-:W1:Y:S01]  /*2b70*/  LDS.128 R4, [R4+0x110] ;  /* 0x0001100004047984 */ /* 0x000e620000000c00 */
[----:B------:R-:W-:Y:S02]  /*2b80*/  PRMT R0, RZ, 0x654, R0 ;  /* 0x00000654ff007816 */ /* 0x000fe40000000000 */
[C---:B------:R-:W-:Y:S01]  /*2b90*/  ISETP.NE.AND P1, PT, R11.reuse, 0x2, PT ;  /* 0x000000020b00780c */ /* 0x040fe20003f25270 */
[----:B------:R-:W-:Y:S01]  /*2ba0*/  @!PT LDS RZ, [RZ] ;  /* 0x00000000fffff984 */ /* 0x000fe20000000800 */
[----:B------:R-:W-:Y:S01]  /*2bb0*/  @!PT LDS RZ, [RZ] ;  /* 0x00000000fffff984 */ /* 0x000fe20000000800 */
[----:B------:R-:W-:Y:S01]  /*2bc0*/  @!PT LDS RZ, [RZ] ;  /* 0x00000000fffff984 */ /* 0x000fe20000000800 */
[----:B------:R-:W-:Y:S01]  /*2bd0*/  @!PT LDS RZ, [RZ] ;  /* 0x00000000fffff984 */ /* 0x000fe20000000800 */
[----:B------:R2:W-:Y:S06]  /*2be0*/  MEMBAR.ALL.CTA ;  /* 0x0000000000007992 */ /* 0x0005ec0000008000 */
[----:B--2---:R-:W2:Y:S01]  /*2bf0*/  FENCE.VIEW.ASYNC.S ;  /* 0x00000000000073c6 */ /* 0x004ea20000000000 */
[----:B------:R-:W-:Y:S01]  /*2c00*/  SEL R11, R11, RZ, P1 ;  /* 0x000000ff0b0b7207 */ /* 0x000fe20000800000 */
[----:B--2---:R2:W-:Y:S01]  /*2c10*/  SYNCS.ARRIVE.TRANS64.RED.A1T0 RZ, [R0+URZ], RZ ;  /* 0x000000ff00ff79a7 */ /* 0x0045e200081004ff */
[----:B-1----:R-:W-:-:S02]  /*2c20*/  LOP3.LUT P3, RZ, R6, 0x1, RZ, 0xc0, !PT ;  /* 0x0000000106ff7812 */ /* 0x002fc4000786c0ff */
[----:B------:R-:W-:-:S04]  /*2c30*/  SEL R5, RZ, 0x1, P0 ;  /* 0x00000001ff057807 */ /* 0x000fc80000000000 */
[----:B------:R-:W-:Y:S02]  /*2c40*/  LOP3.LUT R8, R8, R5, RZ, 0x3c, !PT ;  /* 0x0000000508087212 */ /* 0x000fe400078e3cff */
[----:B--2---:R-:W-:-:S04]  /*2c50*/  SEL R0, RZ, 0x1, P1 ;  /* 0x00000001ff007807 */ /* 0x004fc80000800000 */
[----:B------:R-:W-:Y:S01]  /*2c60*/  LOP3.LUT R9, R9, R0, RZ, 0x3c, !PT ;  /* 0x0000000009097212 */ /* 0x000fe200078e3cff */
[----:B------:R-:W-:Y:S06]  /*2c70*/  @P3 BRA `(.L_x_52) ;  /* 0xfffffffc002c3947 */ /* 0x000fec000383ffff */
[----:B------:R-:W-:Y:S01]  /*2c80*/  ULEA UR5, UR6, UR37, 0x3 ;  /* 0x0000002506057291 */ /* 0x000fe2000f8e18ff */
[----:B------:R-:W-:-:S08]  /*2c90*/  SHF.L.U32 R3, R12, 0x1f, RZ ;  /* 0x0000001f0c037819 */ /* 0x000fd000000006ff */
[----:B------:R-:W1:Y:S02]  /*2ca0*/  SYNCS.PHASECHK.TRANS64 P0, [UR5+0xb0], R3 ;  /* 0x0000b003ff0075a7 */ /* 0x000e640008001005 */
[----:B-1----:R-:W-:Y:S05]  /*2cb0*/  @P0 BRA `(.L_x_53) ;  /* 0x0000000000080947 */ /* 0x002fea0003800000 */
[----:B------:R-:W1:Y:S02]  /*2cc0*/  SYNCS.PHASECHK.TRANS64.TRYWAIT P0, [UR5+0xb0], R3 ;  /* 0x0000b003ff0075a7 */ /* 0x000e640008001105 */
[----:B-1----:R-:W-:Y:S05]  /*2cd0*/  @!P0 BRA `(.L_x_54) ;  /* 0x0000008c00848947 */ /* 0x002fea0003800000 */
.L_x_53:
[----:B------:R-:W-:-:S04]  /*2ce0*/  UIADD3 UR4, UPT, UPT, UR6, 0x1, URZ ;  /* 0x0000000106047890 */ /* 0x000fc8000fffe0ff */
[----:B------:R-:W-:-:S04]  /*2cf0*/  UISETP.NE.AND UP0, UPT, UR4, 0x2, UPT ;  /* 0x000000020400788c */ /* 0x000fc8000bf05270 */
[----:B------:R-:W-:Y:S02]  /*2d00*/  USEL UR7, URZ, 0x1, UP0 ;  /* 0x00000001ff077887 */ /* 0x000fe40008000000 */
[----:B------:R-:W-:-:S04]  /*2d10*/  USEL UR4, UR4, URZ, UP0 ;  /* 0x000000ff04047287 */ /* 0x000fc80008000000 */
[----:B------:R-:W-:Y:S01]  /*2d20*/  ULEA UR4, UR4, UR37, 0x3 ;  /* 0x0000002504047291 */ /* 0x000fe2000f8e18ff */
[----:B-1----:R-:W-:-:S04]  /*2d30*/  LOP3.LUT R3, R12, UR7, RZ, 0x3c, !PT ;  /* 0x000000070c037c12 */ /* 0x002fc8000f8e3cff */
[----:B------:R-:W-:-:S04]  /*2d40*/  SHF.L.U32 R0, R3, 0x1f, RZ ;  /* 0x0000001f03007819 */ /* 0x000fc800000006ff */
[----:B------:R-:W1:Y:S02]  /*2d50*/  SYNCS.PHASECHK.TRANS64 P0, [UR4+0xb0], R0 ;  /* 0x0000b000ff0075a7 */ /* 0x000e640008001004 */
[----:B-1----:R-:W-:Y:S05]  /*2d60*/  @P0 EXIT ;  /* 0x000000000000094d */ /* 0x002fea0003800000 */
[----:B------:R-:W-:Y:S02]  /*2d70*/  SHF.L.U32 R3, R3, 0x1f, RZ ;  /* 0x0000001f03037819 */ /* 0x000fe400000006ff */
[----:B------:R-:W-:-:S07]  /*2d80*/  MOV R0, UR4 ;  /* 0x0000000400007c02 */ /* 0x000fce0008000f00 */
.L_x_55:
[----:B-1----:R1:W2:Y:S02]  /*2d90*/  SYNCS.PHASECHK.TRANS64.TRYWAIT P0, [R0+URZ+0xb0], R3 ;  /* 0x0000b003000075a7 */ /* 0x0022a400080011ff */
[----:B--2---:R-:W-:Y:S05]  /*2da0*/  @!P0 NANOSLEEP.SYNCS 0x989680 ;  /* 0x009896800000895d */ /* 0x004fea0003900000 */
[----:B------:R-:W2:Y:S02]  /*2db0*/  @!P0 SYNCS.PHASECHK.TRANS64 P0, [R0+URZ+0xb0], R3 ;  /* 0x0000b003000085a7 */ /* 0x000ea400080010ff */
[----:B--2---:R-:W-:Y:S05]  /*2dc0*/  @P0 EXIT ;  /* 0x000000000000094d */ /* 0x004fea0003800000 */
[----:B------:R-:W-:Y:S05]  /*2dd0*/  BRA `(.L_x_55) ;  /* 0xfffffffc00ec7947 */ /* 0x000fea000383ffff */
.L_x_48:
[----:B------:R-:W-:Y:S05]  /*2de0*/  BRA.U UP4, `(.L_x_56) ;  /* 0x0000001104587547 */ /* 0x000fea000b800000 */
[----:B------:R-:W-:Y:S01]  /*2df0*/  UMOV UR6, 0x40 ;  /* 0x0000004000067882 */ /* 0x000fe20000000000 */
[----:B------:R-:W-:Y:S01]  /*2e00*/  NOP ;  /* 0x0000000000007918 */ /* 0x000fe20000000000 */
[----:B------:R-:W-:Y:S01]  /*2e10*/  ULEA UR6, UR37, UR6, 0x18 ;  /* 0x0000000625067291 */ /* 0x000fe2000f8ec0ff */
[----:B------:R-:W-:Y:S02]  /*2e20*/  UMOV UR7, 0x400 ;  /* 0x0000040000077882 */ /* 0x000fe40000000000 */
[----:B------:R-:W-:-:S06]  /*2e30*/  ULEA UR37, UR37, UR7, 0x18 ;  /* 0x0000000725257291 */ /* 0x000fcc000f8ec0ff */
[----:B------:R-:W1:Y:S02]  /*2e40*/  LDS.U8 R2, [UR6+0x1c] ;  /* 0x00001c06ff027984 */ /* 0x000e640008000000 */
[----:B-1----:R-:W-:-:S13]  /*2e50*/  ISETP.NE.AND P0, PT, R2, RZ, PT ;  /* 0x000000ff0200720c */ /* 0x002fda0003f05270 */
[----:B------:R-:W-:Y:S05]  /*2e60*/  @P0 BRA `(.L_x_57) ;  /* 0x0000000400080947 */ /* 0x000fea0003800000 */
[----:B------:R-:W-:Y:S02]  /*2e70*/  UISETP.NE.U32.AND UP0, UPT, UR5, 0x1, UPT ;  /* 0x000000010500788c */ /* 0x000fe4000bf05070 */
[----:B------:R-:W-:-:S07]  /*2e80*/  UIADD3 UR8, UPT, UPT, UR6, 0x8, URZ ;  /* 0x0000000806087890 */ /* 0x000fce000fffe0ff */
[----:B------:R-:W-:Y:S05]  /*2e90*/  BRA.U !UP0, `(.L_x_58) ;  /* 0x00000001089c7547 */ /* 0x000fea000b800000 */
[----:B------:R-:W-:Y:S01]  /*2ea0*/  ELECT P0, URZ, PT ;  /* 0x0000000000ff782f */ /* 0x000fe20003800000 */
[----:B------:R-:W-:-:S12]  /*2eb0*/  BSSY B0, `(.L_x_58) ;  /* 0x0000025000007945 */ /* 0x000fd80003800000 */
[----:B------:R-:W-:Y:S05]  /*2ec0*/  @!P0 BRA `(.L_x_59) ;  /* 0x00000000008c8947 */ /* 0x000fea0003800000 */
[----:B------:R-:W-:-:S05]  /*2ed0*/  UMOV UR7, 0x10 ;  /* 0x0000001000077882 */ /* 0x000fca0000000000 */
[----:B------:R-:W-:Y:S04]  /*2ee0*/  DEPBAR.LE SB1, 0x36 ;  /* 0x00009d800000791a */ /* 0x000fe80000000000 */
[----:B------:R-:W1:Y:S02]  /*2ef0*/  UTCATOMSWS.2CTA.FIND_AND_SET.ALIGN UP1, UR7, UR7 ;  /* 0x00000007000775e3 */ /* 0x000e640008220800 */
[----:B-1----:R-:W-:Y:S01]  /*2f00*/  MOV R11, UR7 ;  /* 0x00000007000b7c02 */ /* 0x002fe20008000f00 */
[----:B------:R-:W-:Y:S06]  /*2f10*/  BRA.U UP1, `(.L_x_60) ;  /* 0x0000000101187547 */ /* 0x000fec000b800000 */
.L_x_61:
[----:B------:R-:W-:Y:S05]  /*2f20*/  NANOSLEEP 0x64 ;  /* 0x000000640000795d */ /* 0x000fea0003800000 */
[----:B------:R-:W-:-:S05]  /*2f30*/  UMOV UR7, 0x10 ;  /* 0x0000001000077882 */ /* 0x000fca0000000000 */
[----:B------:R-:W-:Y:S04]  /*2f40*/  DEPBAR.LE SB1, 0x36 ;  /* 0x00009d800000791a */ /* 0x000fe80000000000 */
[----:B------:R-:W1:Y:S02]  /*2f50*/  UTCATOMSWS.2CTA.FIND_AND_SET.ALIGN UP1, UR7, UR7 ;  /* 0x00000007000775e3 */ /* 0x000e640008220800 */
[----:B-1----:R-:W-:Y:S01]  /*2f60*/  MOV R11, UR7 ;  /* 0x00000007000b7c02 */ /* 0x002fe20008000f00 */
[----:B------:R-:W-:Y:S05]  /*2f70*/  BRA.U !UP1, `(.L_x_61) ;  /* 0xfffffffd09e87547 */ /* 0x000fea000b83ffff */
.L_x_60:
[----:B------:R-:W1:Y:S01]  /*2f80*/  LDS R5, [UR6+0x10] ;  /* 0x00001006ff057984 */ /* 0x000e620008000800 */
[----:B------:R-:W-:Y:S01]  /*2f90*/  IMAD.U32 R3, RZ, RZ, UR37 ;  /* 0x00000025ff037e24 */ /* 0x000fe2000f8e00ff */
[----:B------:R-:W-:-:S03]  /*2fa0*/  MOV R2, UR4 ;  /* 0x0000000400027c02 */ /* 0x000fc60008000f00 */
[----:B------:R-:W-:Y:S01]  /*2fb0*/  VIADD R3, R3, 0x130 ;  /* 0x0000013003037836 */ /* 0x000fe20000000000 */
[----:B-1----:R-:W-:-:S04]  /*2fc0*/  SHF.L.U32 R5, R5, 0x1f, RZ ;  /* 0x0000001f05057819 */ /* 0x002fc800000006ff */
[----:B------:R-:W1:Y:S02]  /*2fd0*/  SYNCS.PHASECHK.TRANS64.TRYWAIT P0, [UR6+0x8], R5 ;  /* 0x00000805ff0075a7 */ /* 0x000e640008001106 */
[----:B-1----:R-:W-:Y:S05]  /*2fe0*/  @P0 BRA `(.L_x_62) ;  /* 0x0000000000080947 */ /* 0x002fea0003800000 */
[----:B------:R-:W1:Y:S02]  /*2ff0*/  SYNCS.PHASECHK.TRANS64.TRYWAIT P0, [UR6+0x8], R5 ;  /* 0x00000805ff0075a7 */ /* 0x000e640008001106 */
[----:B-1----:R-:W-:Y:S05]  /*3000*/  @!P0 BRA `(.L_x_63) ;  /* 0x0000008800d08947 */ /* 0x002fea0003800000 */
.L_x_62:
[----:B-1----:R-:W-:Y:S01]  /*3010*/  HFMA2 R4, -RZ, RZ, 0, 5.9604644775390625e-08 ;  /* 0x00000001ff047431 */ /* 0x002fe200000001ff */
[----:B------:R-:W-:Y:S01]  /*3020*/  UPRMT UR7, UR4, 0x654, UR8 ;  /* 0x0000065404077896 */ /* 0x000fe20008000008 */
[----:B------:R-:W-:Y:S01]  /*3030*/  IMAD.MOV.U32 R6, RZ, RZ, 0xffff ;  /* 0x0000ffffff067424 */ /* 0x000fe200078e00ff */
[----:B------:R-:W-:Y:S01]  /*3040*/  PRMT R2, R2, 0x654, R3 ;  /* 0x0000065402027816 */ /* 0x000fe20000000003 */
[----:B------:R-:W-:Y:S02]  /*3050*/  IMAD.MOV.U32 R5, RZ, RZ, 0x4 ;  /* 0x00000004ff057424 */ /* 0x000fe400078e00ff */
[----:B------:R-:W-:Y:S01]  /*3060*/  IMAD.SHL.U32 R9, R11, 0x20, RZ ;  /* 0x000000200b097824 */ /* 0x000fe200078e00ff */
[----:B------:R-:W-:Y:S02]  /*3070*/  MOV R3, UR7 ;  /* 0x0000000700037c02 */ /* 0x000fe40008000f00 */
[-C--:B------:R-:W-:Y:S01]  /*3080*/  SHF.L.U32 R7, R6, R11.reuse, RZ ;  /* 0x0000000b06077219 */ /* 0x080fe200000006ff */
[----:B------:R1:W-:Y:S01]  /*3090*/  SYNCS.ARRIVE.TRANS64.RED RZ, [UR7], R5 ;  /* 0x00000005ffff79a7 */ /* 0x0003e20008000407 */
[----:B------:R-:W-:Y:S01]  /*30a0*/  SHF.L.U32 R6, R4, R11, RZ ;  /* 0x0000000b04067219 */ /* 0x000fe200000006ff */
[----:B------:R1:W-:Y:S04]  /*30b0*/  STS [UR37+0x130], R9 ;  /* 0x00013009ff007988 */ /* 0x0003e80008000825 */
[----:B------:R1:W-:Y:S04]  /*30c0*/  STAS [R2.64], R11 ;  /* 0x0000000b02007dbd */ /* 0x0003e8000c0008ff */
[----:B------:R1:W-:Y:S04]  /*30d0*/  ATOMS.OR RZ, [UR6+0x14], R7 ;  /* 0x00001407ffff798c */ /* 0x0003e8000b000006 */
[----:B------:R1:W-:Y:S04]  /*30e0*/  ATOMS.OR RZ, [UR6+0x18], R6 ;  /* 0x00001806ffff798c */ /* 0x0003e8000b000006 */
[----:B------:R1:W-:Y:S02]  /*30f0*/  ATOMS.XOR RZ, [UR6+0x10], R4 ;  /* 0x00001004ffff798c */ /* 0x0003e4000b800006 */
.L_x_59:
[----:B------:R-:W-:Y:S05]  /*3100*/  BSYNC B0 ;  /* 0x0000000000007941 */ /* 0x000fea0003800000 */
.L_x_58:
[----:B------:R-:W-:Y:S05]  /*3110*/  BRA.U UP0, `(.L_x_64) ;  /* 0x00000001006c7547 */ /* 0x000fea000b800000 */
[----:B------:R-:W-:-:S03]  /*3120*/  UMOV UR7, 0xffffffff ;  /* 0xffffffff00077882 */ /* 0x000fc60000000000 */
[----:B------:R-:W-:Y:S05]  /*3130*/  BRA.DIV UR7, `(.L_x_65) ;  /* 0x0000008a079c7947 */ /* 0x000fea000b800000 */
[----:B------:R-:W-:-:S13]  /*3140*/  ELECT P6, URZ, PT ;  /* 0x0000000000ff782f */ /* 0x000fda00038c0000 */
.L_x_164:
[----:B------:R-:W-:Y:S05]  /*3150*/  @!P6 BRA `(.L_x_64) ;  /* 0x00000000005ce947 */ /* 0x000fea0003800000 */
[----:B-1----:R-:W1:Y:S02]  /*3160*/  LDS R3, [UR6+0x10] ;  /* 0x00001006ff037984 */ /* 0x002e640008000800 */
[----:B-1----:R-:W-:-:S04]  /*3170*/  SHF.L.U32 R3, R3, 0x1f, RZ ;  /* 0x0000001f03037819 */ /* 0x002fc800000006ff */
[----:B------:R-:W1:Y:S02]  /*3180*/  SYNCS.PHASECHK.TRANS64.TRYWAIT P0, [UR6+0x8], R3 ;  /* 0x00000803ff0075a7 */ /* 0x000e640008001106 */
[----:B-1----:R-:W-:Y:S05]  /*3190*/  @P0 BRA `(.L_x_66) ;  /* 0x0000000000080947 */ /* 0x002fea0003800000 */
[----:B------:R-:W1:Y:S02]  /*31a0*/  SYNCS.PHASECHK.TRANS64.TRYWAIT P0, [UR6+0x8], R3 ;  /* 0x00000803ff0075a7 */ /* 0x000e640008001106 */
[----:B-1----:R-:W-:Y:S05]  /*31b0*/  @!P0 BRA `(.L_x_67) ;  /* 0x00000088009c8947 */ /* 0x002fea0003800000 */
.L_x_66:
[----:B------:R-:W2:Y:S01]  /*31c0*/  LDS R5, [UR37+0x130] ;  /* 0x00013025ff057984 */ /* 0x000ea20008000800 */
[----:B-1----:R-:W-:Y:S02]  /*31d0*/  HFMA2 R2, -RZ, RZ, 0, 5.9604644775390625e-08 ;  /* 0x00000001ff027431 */ /* 0x002fe400000001ff */
[----:B------:R-:W-:Y:S01]  /*31e0*/  IMAD.MOV.U32 R3, RZ, RZ, 0xffff ;  /* 0x0000ffffff037424 */ /* 0x000fe200078e00ff */
[----:B------:R-:W-:Y:S01]  /*31f0*/  UPRMT UR7, UR4, 0x654, UR8 ;  /* 0x0000065404077896 */ /* 0x000fe20008000008 */
[----:B--2---:R-:W-:-:S03]  /*3200*/  IMAD.SHL.U32 R4, R5, 0x20, RZ ;  /* 0x0000002005047824 */ /* 0x004fc600078e00ff */
[-C--:B------:R-:W-:Y:S02]  /*3210*/  SHF.L.U32 R3, R3, R5.reuse, RZ ;  /* 0x0000000503037219 */ /* 0x080fe400000006ff */
[----:B------:R-:W-:Y:S01]  /*3220*/  SHF.L.U32 R5, R2, R5, RZ ;  /* 0x0000000502057219 */ /* 0x000fe200000006ff */
[----:B------:R2:W-:Y:S04]  /*3230*/  STS [UR37+0x130], R4 ;  /* 0x00013004ff007988 */ /* 0x0005e80008000825 */
[----:B------:R2:W-:Y:S04]  /*3240*/  ATOMS.OR RZ, [UR6+0x14], R3 ;  /* 0x00001403ffff798c */ /* 0x0005e8000b000006 */
[----:B------:R2:W-:Y:S01]  /*3250*/  ATOMS.OR RZ, [UR6+0x18], R5 ;  /* 0x00001805ffff798c */ /* 0x0005e2000b000006 */
[----:B------:R-:W-:Y:S03]  /*3260*/  SYNCS.ARRIVE.TRANS64.RED.A1T0 RZ, [UR7], RZ ;  /* 0x000000ffffff79a7 */ /* 0x000fe60008100407 */
[----:B------:R2:W-:Y:S01]  /*3270*/  ATOMS.XOR RZ, [UR6+0x10], R2 ;  /* 0x00001002ffff798c */ /* 0x0005e2000b800006 */
[----:B------:R-:W-:Y:S05]  /*3280*/  BRA `(.L_x_64) ;  /* 0x0000000000107947 */ /* 0x000fea0003800000 */
.L_x_57:
[----:B------:R-:W-:-:S05]  /*3290*/  MOV R2, 0xffffffff ;  /* 0xffffffff00027802 */ /* 0x000fca0000000f00 */
[----:B------:R1:W-:Y:S02]  /*32a0*/  STS [UR37+0x130], R2 ;  /* 0x00013002ff007988 */ /* 0x0003e40008000825 */
[----:B-1----:R-:W-:Y:S02]  /*32b0*/  MOV R2, 0x32d0 ;  /* 0x000032d000027802 */ /* 0x002fe40000000f00 */
[----:B-----5:R-:W-:Y:S05]  /*32c0*/  CALL.REL.NOINC `($__internal_1_$__cuda_sm10x_tcgen05_guardrail_trap_phase_invalid_during_alloc) ;  /* 0x00000090003c7944 */ /* 0x020fea0003c00000 */
.L_x_64:
[----:B------:R-:W-:Y:S05]  /*32d0*/  WARPSYNC.ALL ;  /* 0x0000000000007948 */ /* 0x000fea0003800000 */
[----:B------:R-:W3:Y:S01]  /*32e0*/  S2UR UR8, SR_CgaCtaId ;  /* 0x00000000000879c3 */ /* 0x000ee20000008800 */
[----:B------:R-:W-:Y:S01]  /*32f0*/  UMOV UR6, 0x400 ;  /* 0x0000040000067882 */ /* 0x000fe20000000000 */
[----:B------:R-:W-:-:S06]  /*3300*/  NOP ;  /* 0x0000000000007918 */ /* 0x000fcc0000000000 */
[----:B------:R-:W-:Y:S06]  /*3310*/  BAR.ARV 0x6, 0xa0 ;  /* 0x0182800000007b1d */ /* 0x000fec0000002000 */
[----:B------:R-:W-:Y:S01]  /*3320*/  LOP3.LUT R0, R0, 0xffff, RZ, 0xc0, !PT ;  /* 0x0000ffff00007812 */ /* 0x000fe200078ec0ff */
[----:B-1----:R-:W-:Y:S01]  /*3330*/  IMAD.MOV.U32 R9, RZ, RZ, 0x1 ;  /* 0x00000001ff097424 */ /* 0x002fe200078e00ff */
[----:B------:R-:W-:Y:S01]  /*3340*/  LOP3.LUT R8, R8, 0xffff, RZ, 0xc0, !PT ;  /* 0x0000ffff08087812 */ /* 0x000fe200078ec0ff */
[----:B------:R-:W-:Y:S01]  /*3350*/  UMOV UR22, URZ ;  /* 0x000000ff00167c82 */ /* 0x000fe20008000000 */
[----:B------:R-:W-:Y:S01]  /*3360*/  R2UR UR12, R0 ;  /* 0x00000000000c72ca */ /* 0x000fe200000e0000 */
[----:B------:R-:W-:Y:S01]  /*3370*/  UMOV UR21, URZ ;  /* 0x000000ff00157c82 */ /* 0x000fe20008000000 */
[----:B------:R-:W-:Y:S01]  /*3380*/  R2UR UR13, R8 ;  /* 0x00000000080d72ca */ /* 0x000fe200000e0000 */
[----:B------:R-:W-:Y:S01]  /*3390*/  IMAD.MOV.U32 R8, RZ, RZ, RZ ;  /* 0x000000ffff087224 */ /* 0x000fe200078e00ff */
[----:B------:R-:W-:Y:S01]  /*33a0*/  UMOV UR20, URZ ;  /* 0x000000ff00147c82 */ /* 0x000fe20008000000 */
[----:B------:R-:W-:-:S02]  /*33b0*/  UISETP.NE.AND UP2, UPT, UR5, URZ, UPT ;  /* 0x000000ff0500728c */ /* 0x000fc4000bf45270 */
[----:B---3--:R-:W-:Y:S01]  /*33c0*/  ULEA UR8, UR8, UR6, 0x18 ;  /* 0x0000000608087291 */ /* 0x008fe2000f8ec0ff */
[----:B------:R-:W1:Y:S03]  /*33d0*/  LDCU UR6, c[0x0][0x38c] ;  /* 0x00007180ff0677ac */ /* 0x000e660008000800 */
[----:B------:R-:W-:Y:S02]  /*33e0*/  UIADD3 UR14, UPT, UPT, UR8, 0xc400, URZ ;  /* 0x0000c400080e7890 */ /* 0x000fe4000fffe0ff */
[----:B------:R-:W-:-:S03]  /*33f0*/  UIADD3 UR15, UPT, UPT, UR8, 0x16400, URZ ;  /* 0x00016400080f7890 */ /* 0x000fc6000fffe0ff */
[----:B--2---:R-:W2:Y:S01]  /*3400*/  LDS R2, [UR8+0x130] ;  /* 0x00013008ff027984 */ /* 0x004ea20008000800 */
[----:B------:R-:W-:Y:S02]  /*3410*/  USHF.R.U32.HI UR14, URZ, 0x4, UR14 ;  /* 0x00000004ff0e7899 */ /* 0x000fe4000801160e */
[----:B------:R-:W-:Y:S02]  /*3420*/  USHF.R.U32.HI UR15, URZ, 0x4, UR15 ;  /* 0x00000004ff0f7899 */ /* 0x000fe4000801160f */
[----:B------:R-:W-:Y:S02]  /*3430*/  ULOP3.LUT UR14, UR14, 0x3fff, URZ, 0xc0, !UPT ;  /* 0x00003fff0e0e7892 */ /* 0x000fe4000f8ec0ff */
[----:B------:R-:W-:Y:S02]  /*3440*/  ULOP3.LUT UR15, UR15, 0x3fff, URZ, 0xc0, !UPT ;  /* 0x00003fff0f0f7892 */ /* 0x000fe4000f8ec0ff */
[----:B------:R-:W-:Y:S02]  /*3450*/  ULOP3.LUT UR14, UR14, 0x10000, URZ, 0xfc, !UPT ;  /* 0x000100000e0e7892 */ /* 0x000fe4000f8efcff */
[----:B-1----:R-:W-:-:S02]  /*3460*/  UIADD3 UR6, UPT, UPT, UR6, 0x3f, URZ ;  /* 0x0000003f06067890 */ /* 0x002fc4000fffe0ff */
[----:B------:R-:W-:Y:S02]  /*3470*/  ULOP3.LUT UR15, UR15, 0x10000, URZ, 0xfc, !UPT ;  /* 0x000100000f0f7892 */ /* 0x000fe4000f8efcff */
[----:B------:R-:W-:Y:S01]  /*3480*/  USHF.R.S32.HI UR7, URZ, 0x1f, UR6 ;  /* 0x0000001fff077899 */ /* 0x000fe20008011406 */
[----:B------:R-:W-:Y:S01]  /*3490*/  UMOV UR28, 0x0 ;  /* 0x00000000001c7882 */ /* 0x000fe20000000000 */
[----:B------:R-:W-:Y:S02]  /*34a0*/  UMOV UR29, 0x10400010 ;  /* 0x10400010001d7882 */ /* 0x000fe40000000000 */
[----:B------:R-:W-:Y:S01]  /*34b0*/  ULEA.HI UR7, UR7, UR6, URZ, 0x6 ;  /* 0x0000000607077291 */ /* 0x000fe2000f8f30ff */
[----:B------:R-:W-:Y:S01]  /*34c0*/  UMOV UR26, 0x0 ;  /* 0x00000000001a7882 */ /* 0x000fe20000000000 */
[----:B------:R-:W-:Y:S02]  /*34d0*/  UMOV UR27, 0x10400010 ;  /* 0x10400010001b7882 */ /* 0x000fe40000000000 */
[----:B------:R-:W-:-:S04]  /*34e0*/  USHF.R.S32.HI UR7, URZ, 0x6, UR7 ;  /* 0x00000006ff077899 */ /* 0x000fc80008011407 */
[----:B------:R-:W-:-:S04]  /*34f0*/  UISETP.LT.AND UP0, UPT, UR7, 0x1, UPT ;  /* 0x000000010700788c */ /* 0x000fc8000bf01270 */
[----:B------:R-:W-:Y:S01]  /*3500*/  USEL UR23, UR7, 0x1, !UP0 ;  /* 0x0000000107177887 */ /* 0x000fe2000c000000 */
[----:B--2---:R-:W-:Y:S02]  /*3510*/  R2UR UR24, R2 ;  /* 0x00000000021872ca */ /* 0x004fe400000e0000 */
[----:B------:R-:W-:-:S13]  /*3520*/  CS2R R2, SRZ ;  /* 0x0000000000027805 */ /* 0x000fda000001ff00 */
.L_x_75:
[C---:B------:R-:W-:Y:S02]  /*3530*/  LEA R0, R8.reuse, UR8, 0x3 ;  /* 0x0000000808007c11 */ /* 0x040fe4000f8e18ff */
[----:B------:R-:W-:Y:S02]  /*3540*/  SHF.L.U32 R5, R3, 0x1f, RZ ;  /* 0x0000001f03057819 */ /* 0x000fe400000006ff */
[----:B------:R-:W-:Y:S02]  /*3550*/  LEA R4, R8, UR8, 0x4 ;  /* 0x0000000808047c11 */ /* 0x000fe4000f8e20ff */
[----:B------:R-:W1:Y:S02]  /*3560*/  SYNCS.PHASECHK.TRANS64.TRYWAIT P0, [R0+URZ+0xa0], R5 ;  /* 0x0000a005000075a7 */ /* 0x000e6400080011ff */
[----:B-1-34-:R-:W-:Y:S05]  /*3570*/  @!P0 BRA `(.L_x_68) ;  /* 0x0000008400c48947 */ /* 0x01afea0003800000 */
.L_x_165:
[----:B-1----:R-:W1:Y:S01]  /*3580*/  LDS.128 R4, [R4+0x110] ;  /* 0x0001100004047984 */ /* 0x002e620000000c00 */
[----:B------:R-:W-:Y:S02]  /*3590*/  VIADD R0, R0, 0xb0 ;  /* 0x000000b000007836 */ /* 0x000fe40000000000 */
[----:B------:R-:W-:Y:S01]  /*35a0*/  VIADD R8, R8, 0x1 ;  /* 0x0000000108087836 */ /* 0x000fe20000000000 */
[----:B------:R-:W-:Y:S01]  /*35b0*/  @!PT LDS RZ, [RZ] ;  /* 0x00000000fffff984 */ /* 0x000fe20000000800 */
[----:B------:R-:W-:Y:S01]  /*35c0*/  @!PT LDS RZ, [RZ] ;  /* 0x00000000fffff984 */ /* 0x000fe20000000800 */
[----:B------:R-:W-:Y:S01]  /*35d0*/  @!PT LDS RZ, [RZ] ;  /* 0x00000000fffff984 */ /* 0x000fe20000000800 */
[----:B------:R-:W-:Y:S01]  /*35e0*/  @!PT LDS RZ, [RZ] ;  /* 0x00000000fffff984 */ /* 0x000fe20000000800 */
[----:B------:R2:W-:Y:S06]  /*35f0*/  MEMBAR.ALL.CTA ;  /* 0x0000000000007992 */ /* 0x0005ec0000008000 */
[----:B--2---:R-:W2:Y:S01]  /*3600*/  FENCE.VIEW.ASYNC.S ;  /* 0x00000000000073c6 */ /* 0x004ea20000000000 */
[----:B------:R-:W-:-:S04]  /*3610*/  PRMT R0, RZ, 0x654, R0 ;  /* 0x00000654ff007816 */ /* 0x000fc80000000000 */
[----:B--2---:R2:W-:Y:S01]  /*3620*/  SYNCS.ARRIVE.TRANS64.RED.A1T0 RZ, [R0+URZ], RZ ;  /* 0x000000ff00ff79a7 */ /* 0x0045e200081004ff */
[----:B-1----:R-:W-:Y:S01]  /*3630*/  LOP3.LUT P1, RZ, R6, 0x1, RZ, 0xc0, !PT ;  /* 0x0000000106ff7812 */ /* 0x002fe2000782c0ff */
[----:B--2---:R-:W-:-:S12]  /*3640*/  BRA.U UP2, `(.L_x_69) ;  /* 0x0000000102e07547 */ /* 0x004fd8000b800000 */
[----:B------:R-:W1:Y:S01]  /*3650*/  LDCU UR6, c[0x0][0x38c] ;  /* 0x00007180ff0677ac */ /* 0x000e620008000800 */
[----:B------:R-:W-:Y:S02]  /*3660*/  PLOP3.LUT P2, PT, PT, PT, PT, 0x80, 0x8 ;  /* 0x000000000008781c */ /* 0x000fe40003f4f070 */
[----:B------:R-:W-:Y:S01]  /*3670*/  SHF.L.U32 R5, R9, 0x1f, RZ ;  /* 0x0000001f09057819 */ /* 0x000fe200000006ff */
[----:B------:R-:W-:Y:S02]  /*3680*/  ULEA UR10, UR22, UR8, 0x3 ;  /* 0x00000008160a7291 */ /* 0x000fe4000f8e18ff */
[----:B------:R-:W-:Y:S02]  /*3690*/  ULEA UR11, UR22, UR24, 0x8 ;  /* 0x00000018160b7291 */ /* 0x000fe4000f8e40ff */
[----:B-1----:R-:W-:-:S06]  /*36a0*/  UISETP.GE.AND UP0, UPT, UR6, 0x1, UPT ;  /* 0x000000010600788c */ /* 0x002fcc000bf06270 */
[----:B------:R-:W-:-:S05]  /*36b0*/  PLOP3.LUT P0, PT, PT, PT, UP0, 0x80, 0x8 ;  /* 0x000000000008781c */ /* 0x000fca0003f0f008 */
[----:B------:R-:W-:-:S08]  /*36c0*/  @UP0 ULEA UR6, UR21, UR8, 0x3 ;  /* 0x0000000815060291 */ /* 0x000fd0000f8e18ff */
[----:B------:R-:W-:-:S04]  /*36d0*/  @P0 SHF.L.U32 R0, R2, 0x1f, RZ ;  /* 0x0000001f02000819 */ /* 0x000fc800000006ff */
[----:B------:R1:W2:Y:S01]  /*36e0*/  @P0 SYNCS.PHASECHK.TRANS64.TRYWAIT P2, [UR6], R0 ;  /* 0x00000000ff0005a7 */ /* 0x0002a20008041106 */
[----:B------:R-:W3:Y:S02]  /*36f0*/  SYNCS.PHASECHK.TRANS64.TRYWAIT P0, [UR10+0xd0], R5 ;  /* 0x0000d005ff0075a7 */ /* 0x000ee4000800110a */
[----:B-123--:R-:W-:Y:S05]  /*3700*/  @!P0 BRA `(.L_x_70) ;  /* 0x0000008400748947 */ /* 0x00efea0003800000 */
.L_x_167:
[----:B------:R-:W-:Y:S01]  /*3710*/  UMOV UR19, UR20 ;  /* 0x0000001400137c82 */ /* 0x000fe20008000000 */
[----:B------:R-:W-:Y:S05]  /*3720*/  BRA.U !UP0, `(.L_x_71) ;  /* 0x0000000108987547 */ /* 0x000fea000b800000 */
[----:B------:R-:W-:Y:S02]  /*3730*/  UIADD3 UR19, UPT, UPT, UR23, UR20, URZ ;  /* 0x0000001417137290 */ /* 0x000fe4000fffe0ff */
[----:B------:R-:W-:Y:S01]  /*3740*/  UPLOP3.LUT UP3, UPT, UPT, UPT, UPT, 0x40, 0x4 ;  /* 0x000000000004789c */ /* 0x000fe20003f6e870 */
[----:B------:R-:W-:Y:S01]  /*3750*/  UMOV UR18, UR7 ;  /* 0x0000000700127c82 */ /* 0x000fe20008000000 */
[----:B------:R-:W-:-:S09]  /*3760*/  UMOV UR17, UR21 ;  /* 0x0000001500117c82 */ /* 0x000fd20008000000 */
.L_x_74:
[----:B--2---:R-:W-:Y:S01]  /*3770*/  ULEA UR9, UR17, UR8, 0x3 ;  /* 0x0000000811097291 */ /* 0x004fe2000f8e18ff */
[----:B---3--:R-:W-:Y:S11]  /*3780*/  @P2 BRA `(.L_x_72) ;  /* 0x00000000000c2947 */ /* 0x008ff60003800000 */
[----:B-1----:R-:W-:Y:S04]  /*3790*/  SHF.L.U32 R5, R2, 0x1f, RZ ;  /* 0x0000001f02057819 */ /* 0x002fe800000006ff */
[----:B------:R-:W1:Y:S02]  /*37a0*/  SYNCS.PHASECHK.TRANS64.TRYWAIT P0, [UR9], R5 ;  /* 0x00000005ff0075a7 */ /* 0x000e640008001109 */
[----:B-1----:R-:W-:Y:S05]  /*37b0*/  @!P0 BRA `(.L_x_73) ;  /* 0x0000008400608947 */ /* 0x002fea0003800000 */
.L_x_72:
[----:B------:R-:W-:Y:S01]  /*37c0*/  UISETP.NE.AND UP0, UPT, UR18, 0x1, UPT ;  /* 0x000000011200788c */ /* 0x000fe2000bf05270 */
[----:B------:R-:W-:Y:S01]  /*37d0*/  PLOP3.LUT P2, PT, PT, PT, PT, 0x80, 0x8 ;  /* 0x000000000008781c */ /* 0x000fe20003f4f070 */
[----:B------:R-:W-:Y:S02]  /*37e0*/  UIADD3 UR21, UPT, UPT, UR17, 0x1, URZ ;  /* 0x0000000111157890 */ /* 0x000fe4000fffe0ff */
[----:B------:R-:W-:Y:S02]  /*37f0*/  ULEA UR30, UR17, UR15, 0x9 ;  /* 0x0000000f111e7291 */ /* 0x000fe4000f8e48ff */
[----:B------:R-:W-:Y:S01]  /*3800*/  UISETP.NE.AND UP1, UPT, UR21, 0x5, UPT ;  /* 0x000000051500788c */ /* 0x000fe2000bf25270 */
[----:B------:R-:W-:Y:S01]  /*3810*/  PLOP3.LUT P0, PT, PT, PT, UP0, 0x80, 0x8 ;  /* 0x000000000008781c */ /* 0x000fe20003f0f008 */
[----:B------:R-:W-:Y:S02]  /*3820*/  ULEA UR32, UR17, UR14, 0x9 ;  /* 0x0000000e11207291 */ /* 0x000fe4000f8e48ff */
[----:B------:R-:W-:Y:S02]  /*3830*/  USEL UR16, URZ, 0x1, UP1 ;  /* 0x00000001ff107887 */ /* 0x000fe40008800000 */
[----:B------:R-:W-:Y:S02]  /*3840*/  USEL UR21, UR21, URZ, UP1 ;  /* 0x000000ff15157287 */ /* 0x000fe40008800000 */
[----:B------:R-:W-:Y:S02]  /*3850*/  UIADD3 UR36, UPT, UPT, UR30, 0x2, URZ ;  /* 0x000000021e247890 */ /* 0x000fe4000fffe0ff */
[----:B------:R-:W-:Y:S01]  /*3860*/  @UP0 ULEA UR6, UR21, UR8, 0x3 ;  /* 0x0000000815060291 */ /* 0x000fe2000f8e18ff */
[----:B------:R-:W-:Y:S01]  /*3870*/  LOP3.LUT R2, R2, UR16, RZ, 0x3c, !PT ;  /* 0x0000001002027c12 */ /* 0x000fe2000f8e3cff */
[----:B------:R-:W-:Y:S02]  /*3880*/  UIADD3 UR34, UPT, UPT, UR32, 0x2, URZ ;  /* 0x0000000220227890 */ /* 0x000fe4000fffe0ff */
[----:B------:R-:W-:Y:S01]  /*3890*/  UIADD3 UR9, UPT, UPT, UR9, 0x28, URZ ;  /* 0x0000002809097890 */ /* 0x000fe2000fffe0ff */
[----:B-1----:R-:W-:Y:S01]  /*38a0*/  @P0 SHF.L.U32 R0, R2, 0x1f, RZ ;  /* 0x0000001f02000819 */ /* 0x002fe200000006ff */
[----:B------:R-:W-:Y:S01]  /*38b0*/  UMOV UR31, 0x80004020 ;  /* 0x80004020001f7882 */ /* 0x000fe20000000000 */
[----:B------:R-:W-:Y:S01]  /*38c0*/  UMOV UR33, 0x80004020 ;  /* 0x8000402000217882 */ /* 0x000fe20000000000 */
[----:B------:R-:W-:Y:S01]  /*38d0*/  UMOV UR37, 0x80004020 ;  /* 0x8000402000257882 */ /* 0x000fe20000000000 */
[----:B------:R2:W3:Y:S01]  /*38e0*/  @P0 SYNCS.PHASECHK.TRANS64.TRYWAIT P2, [UR6], R0 ;  /* 0x00000000ff0005a7 */ /* 0x0004e20008041106 */
[----:B------:R-:W-:Y:S01]  /*38f0*/  UIADD3 UR20, UPT, UPT, UR20, 0x1, URZ ;  /* 0x0000000114147890 */ /* 0x000fe2000fffe0ff */
[----:B------:R2:W-:Y:S01]  /*3900*/  UTCQMMA.2CTA gdesc[UR32], gdesc[UR30], tmem[UR11], tmem[UR28], idesc[UR29], UP3 ;  /* 0x00ff1c1e200075ea */ /* 0x0005e20009a0030b */
[----:B------:R-:W-:Y:S02]  /*3910*/  UIADD3 UR18, UPT, UPT, UR18, -0x1, URZ ;  /* 0xffffffff12127890 */ /* 0x000fe4000fffe0ff */
[----:B------:R-:W-:Y:S02]  /*3920*/  UISETP.NE.AND UP0, UPT, UR20, UR19, UPT ;  /* 0x000000131400728c */ /* 0x000fe4000bf05270 */
[----:B------:R-:W-:Y:S01]  /*3930*/  UPLOP3.LUT UP3, UPT, UPT, UPT, UPT, 0x80, 0x8 ;  /* 0x000000000008789c */ /* 0x000fe20003f6f070 */
[----:B------:R-:W-:Y:S01]  /*3940*/  UMOV UR35, 0x80004020 ;  /* 0x8000402000237882 */ /* 0x000fe20000000000 */
[----:B------:R-:W-:Y:S01]  /*3950*/  UMOV UR17, UR21 ;  /* 0x0000001500117c82 */ /* 0x000fe20008000000 */
[----:B------:R2:W-:Y:S01]  /*3960*/  UTCQMMA.2CTA gdesc[UR34], gdesc[UR36], tmem[UR11], tmem[UR26], idesc[UR27], UPT ;  /* 0x00ff1a24220075ea */ /* 0x0005e2000ba0030b */
[----:B------:R2:W-:Y:S03]  /*3970*/  UTCBAR.2CTA.MULTICAST [UR9], URZ, UR13 ;  /* 0x000000ff090073e9 */ /* 0x0005e6000820080d */
[----:B------:R-:W-:Y:S05]  /*3980*/  BRA.U UP0, `(.L_x_74) ;  /* 0xfffffffd00787547 */ /* 0x000fea000b83ffff */
.L_x_71:
[----:B------:R-:W-:Y:S01]  /*3990*/  UIADD3 UR10, UPT, UPT, UR10, 0xc0, URZ ;  /* 0x000000c00a0a7890 */ /* 0x000fe2000fffe0ff */
[----:B------:R-:W-:-:S08]  /*39a0*/  UMOV UR20, UR19 ;  /* 0x0000001300147c82 */ /* 0x000fd00008000000 */
[----:B------:R4:W-:Y:S01]  /*39b0*/  UTCBAR.2CTA.MULTICAST [UR10], URZ, UR12 ;  /* 0x000000ff0a0073e9 */ /* 0x0009e2000820080c */
[----:B------:R-:W-:Y:S02]  /*39c0*/  NOP ;  /* 0x0000000000007918 */ /* 0x000fe40000000000 */
.L_x_69:
[----:B------:R-:W-:Y:S01]  /*39d0*/  UIADD3 UR22, UPT, UPT, UR22, 0x1, URZ ;  /* 0x0000000116167890 */ /* 0x000fe2000fffe0ff */
[----:B------:R-:W-:-:S03]  /*39e0*/  ISETP.NE.AND P0, PT, R8, 0x2, PT ;  /* 0x000000020800780c */ /* 0x000fc60003f05270 */
[----:B------:R-:W-:Y:S01]  /*39f0*/  UISETP.NE.AND UP0, UPT, UR22, 0x2, UPT ;  /* 0x000000021600788c */ /* 0x000fe2000bf05270 */
[----:B-12---:R-:W-:Y:S02]  /*3a00*/  SEL R0, RZ, 0x1, P0 ;  /* 0x00000001ff007807 */ /* 0x006fe40000000000 */
[----:B------:R-:W-:Y:S01]  /*3a10*/  SEL R8, R8, RZ, P0 ;  /* 0x000000ff08087207 */ /* 0x000fe20000000000 */
[----:B------:R-:W-:Y:S01]  /*3a20*/  USEL UR6, URZ, 0x1, UP0 ;  /* 0x00000001ff067887 */ /* 0x000fe20008000000 */
[----:B------:R-:W-:Y:S01]  /*3a30*/  LOP3.LUT R3, R3, R0, RZ, 0x3c, !PT ;  /* 0x0000000003037212 */ /* 0x000fe200078e3cff */
[----:B------:R-:W-:-:S04]  /*3a40*/  USEL UR22, UR22, URZ, UP0 ;  /* 0x000000ff16167287 */ /* 0x000fc80008000000 */
[----:B------:R-:W-:Y:S01]  /*3a50*/  LOP3.LUT R9, R9, UR6, RZ, 0x3c, !PT ;  /* 0x0000000609097c12 */ /* 0x000fe2000f8e3cff */
[----:B------:R-:W-:Y:S07]  /*3a60*/  @P1 BRA `(.L_x_75) ;  /* 0xfffffff800b01947 */ /* 0x000fee000383ffff */
[----:B------:R-:W1:Y:S01]  /*3a70*/  S2UR UR6, SR_CgaCtaId ;  /* 0x00000000000679c3 */ /* 0x000e620000008800 */
[----:B------:R-:W-:Y:S01]  /*3a80*/  ELECT P0, URZ, PT ;  /* 0x0000000000ff782f */ /* 0x000fe20003800000 */
[----:B------:R-:W-:Y:S01]  /*3a90*/  HFMA2 R0, -RZ, RZ, 0, 5.9604644775390625e-08 ;  /* 0x00000001ff007431 */ /* 0x000fe200000001ff */
[----:B------:R-:W-:-:S05]  /*3aa0*/  UMOV UR7, 0x40 ;  /* 0x0000004000077882 */ /* 0x000fca0000000000 */
[----:B------:R-:W-:Y:S01]  /*3ab0*/  UVIRTCOUNT.DEALLOC.SMPOOL 0x80 ;  /* 0x000000800000784c */ /* 0x000fe20000000000 */
[----:B------:R-:W-:Y:S02]  /*3ac0*/  UISETP.NE.AND UP0, UPT, UR5, URZ, UPT ;  /* 0x000000ff0500728c */ /* 0x000fe4000bf05270 */
[----:B-1----:R-:W-:-:S09]  /*3ad0*/  ULEA UR6, UR6, UR7, 0x18 ;  /* 0x0000000706067291 */ /* 0x002fd2000f8ec0ff */
[----:B------:R1:W-:Y:S01]  /*3ae0*/  @P0 STS.U8 [UR6+0x1c], R0 ;  /* 0x00001c00ff000988 */ /* 0x0003e20008000006 */
[----:B------:R-:W-:Y:S05]  /*3af0*/  BRA.U UP0, `(.L_x_76) ;  /* 0x0000000100587547 */ /* 0x000fea000b800000 */
[----:B------:R-:W-:Y:S01]  /*3b00*/  UIADD3 UR7, UPT, UPT, UR8, 0xd0, URZ ;  /* 0x000000d008077890 */ /* 0x000fe2000fffe0ff */
[----:B------:R-:W-:-:S03]  /*3b10*/  SHF.L.U32 R3, R9, 0x1f, RZ ;  /* 0x0000001f09037819 */ /* 0x000fc600000006ff */
[----:B------:R-:W-:-:S09]  /*3b20*/  ULEA UR5, UR22, UR7, 0x3 ;  /* 0x0000000716057291 */ /* 0x000fd2000f8e18ff */
[----:B------:R-:W2:Y:S02]  /*3b30*/  SYNCS.PHASECHK.TRANS64.TRYWAIT P0, [UR5], R3 ;  /* 0x00000003ff0075a7 */ /* 0x000ea40008001105 */
[----:B--2---:R-:W-:Y:S05]  /*3b40*/  @!P0 BRA `(.L_x_77) ;  /* 0x0000008000948947 */ /* 0x004fea0003800000 */
.L_x_170:
[----:B------:R-:W-:-:S04]  /*3b50*/  UIADD3 UR9, UPT, UPT, UR22, 0x1, URZ ;  /* 0x0000000116097890 */ /* 0x000fc8000fffe0ff */
[----:B------:R-:W-:-:S04]  /*3b60*/  UISETP.NE.AND UP1, UPT, UR9, 0x2, UPT ;  /* 0x000000020900788c */ /* 0x000fc8000bf25270 */
[----:B------:R-:W-:Y:S02]  /*3b70*/  USEL UR5, URZ, 0x1, UP1 ;  /* 0x00000001ff057887 */ /* 0x000fe40008800000 */
[----:B------:R-:W-:-:S04]  /*3b80*/  USEL UR9, UR9, URZ, UP1 ;  /* 0x000000ff09097287 */ /* 0x000fc80008800000 */
[----:B------:R-:W-:Y:S01]  /*3b90*/  ULEA UR9, UR9, UR7, 0x3 ;  /* 0x0000000709097291 */ /* 0x000fe2000f8e18ff */
[----:B-1----:R-:W-:-:S04]  /*3ba0*/  LOP3.LUT R3, R9, UR5, RZ, 0x3c, !PT ;  /* 0x0000000509037c12 */ /* 0x002fc8000f8e3cff */
[----:B------:R-:W-:Y:S01]  /*3bb0*/  SHF.L.U32 R3, R3, 0x1f, RZ ;  /* 0x0000001f03037819 */ /* 0x000fe200000006ff */
[----:B------:R-:W-:-:S04]  /*3bc0*/  IMAD.U32 R0, RZ, RZ, UR9 ;  /* 0x00000009ff007e24 */ /* 0x000fc8000f8e00ff */
[----:B------:R1:W2:Y:S03]  /*3bd0*/  SYNCS.PHASECHK.TRANS64.TRYWAIT P0, [R0+URZ], R3 ;  /* 0x00000003000075a7 */ /* 0x0002a600080011ff */
[----:B--2---:R-:W-:Y:S05]  /*3be0*/  @!P0 NANOSLEEP.SYNCS 0x989680 ;  /* 0x009896800000895d */ /* 0x004fea0003900000 */
[----:B------:R-:W2:Y:S02]  /*3bf0*/  @!P0 SYNCS.PHASECHK.TRANS64 P0, [R0+URZ], R3 ;  /* 0x00000003000085a7 */ /* 0x000ea400080010ff */
[----:B--2---:R-:W-:Y:S05]  /*3c00*/  @P0 BRA `(.L_x_78) ;  /* 0x0000000000200947 */ /* 0x004fea0003800000 */
.L_x_79:
[----:B--2---:R2:W1:Y:S02]  /*3c10*/  SYNCS.PHASECHK.TRANS64.TRYWAIT P0, [R0+URZ], R3 ;  /* 0x00000003000075a7 */ /* 0x00446400080011ff */
[----:B-1----:R-:W-:Y:S05]  /*3c20*/  @!P0 NANOSLEEP.SYNCS 0x989680 ;  /* 0x009896800000895d */ /* 0x002fea0003900000 */
[----:B------:R-:W1:Y:S02]  /*3c30*/  @!P0 SYNCS.PHASECHK.TRANS64 P0, [R0+URZ], R3 ;  /* 0x00000003000085a7 */ /* 0x000e6400080010ff */
[----:B-1----:R-:W-:Y:S05]  /*3c40*/  @!P0 BRA `(.L_x_79) ;  /* 0xfffffffc00f08947 */ /* 0x002fea000383ffff */
[----:B------:R-:W-:Y:S05]  /*3c50*/  BRA `(.L_x_78) ;  /* 0x00000000000c7947 */ /* 0x000fea0003800000 */
.L_x_76:
[----:B------:R-:W-:-:S04]  /*3c60*/  UIADD3 UR5, UPT, UPT, UR8, 0x100, URZ ;  /* 0x0000010008057890 */ /* 0x000fc8000fffe0ff */
[----:B------:R-:W-:-:S09]  /*3c70*/  UPRMT UR5, UR4, 0x654, UR5 ;  /* 0x0000065404057896 */ /* 0x000fd20008000005 */
[----:B------:R-:W-:Y:S03]  /*3c80*/  SYNCS.ARRIVE.TRANS64.RED.A1T0 RZ, [UR5], RZ ;  /* 0x000000ffffff79a7 */ /* 0x000fe60008100405 */
.L_x_78:
[----:B-12---:R-:W-:Y:S01]  /*3c90*/  SHF.L.U32 R3, RZ, 0x1f, RZ ;  /* 0x0000001fff037819 */ /* 0x006fe200000006ff */
[----:B------:R-:W-:Y:S01]  /*3ca0*/  UIADD3 UR5, UPT, UPT, UR8, 0x100, URZ ;  /* 0x0000010008057890 */ /* 0x000fe2000fffe0ff */
[----:B------:R-:W-:Y:S02]  /*3cb0*/  PLOP3.LUT P0, PT, PT, PT, UP0, 0x80, 0x8 ;  /* 0x000000000008781c */ /* 0x000fe40003f0f008 */
[----:B------:R-:W1:Y:S02]  /*3cc0*/  SYNCS.PHASECHK.TRANS64.TRYWAIT P1, [UR8+0x100], R3 ;  /* 0x00010003ff0075a7 */ /* 0x000e640008021108 */
[----:B-1----:R-:W-:Y:S09]  /*3cd0*/  @!P1 BRA `(.L_x_80) ;  /* 0x0000008000489947 */ /* 0x002ff20003800000 */
.L_x_172:
[----:B------:R-:W-:Y:S01]  /*3ce0*/  @!UP0 UPRMT UR5, UR4, 0x654, UR5 ;  /* 0x0000065404058896 */ /* 0x000fe20008000005 */
[----:B------:R-:W-:Y:S02]  /*3cf0*/  UMOV UR8, 0xffff ;  /* 0x0000ffff00087882 */ /* 0x000fe40000000000 */
[----:B------:R-:W-:-:S06]  /*3d00*/  UMOV UR4, 0x1 ;  /* 0x0000000100047882 */ /* 0x000fcc0000000000 */
[----:B------:R-:W-:Y:S01]  /*3d10*/  @!P0 SYNCS.ARRIVE.TRANS64.RED.A1T0 RZ, [UR5], RZ ;  /* 0x000000ffffff89a7 */ /* 0x000fe20008100405 */
[----:B------:R-:W-:Y:S01]  /*3d20*/  NOP ;  /* 0x0000000000007918 */ /* 0x000fe20000000000 */
[----:B-1----:R-:W1:Y:S01]  /*3d30*/  LDS R0, [UR6+0x14] ;  /* 0x00001406ff007984 */ /* 0x002e620008000800 */
[----:B------:R-:W-:-:S04]  /*3d40*/  ULOP3.LUT UR5, UR24, 0xffff, URZ, 0xc0, !UPT ;  /* 0x0000ffff18057892 */ /* 0x000fc8000f8ec0ff */
[----:B------:R-:W-:-:S04]  /*3d50*/  USHF.R.U32.HI UR5, URZ, 0x5, UR5 ;  /* 0x00000005ff057899 */ /* 0x000fc80008011605 */
[----:B------:R-:W-:Y:S02]  /*3d60*/  USHF.L.U32 UR8, UR8, UR5, URZ ;  /* 0x0000000508087299 */ /* 0x000fe400080006ff */
[----:B------:R-:W-:-:S04]  /*3d70*/  USHF.L.U32 UR4, UR4, UR5, URZ ;  /* 0x0000000504047299 */ /* 0x000fc800080006ff */
[----:B-1----:R-:W-:-:S04]  /*3d80*/  LOP3.LUT R0, R0, UR8, RZ, 0xc0, !PT ;  /* 0x0000000800007c12 */ /* 0x002fc8000f8ec0ff */
[----:B------:R-:W-:-:S13]  /*3d90*/  ISETP.NE.AND P0, PT, R0, UR8, PT ;  /* 0x0000000800007c0c */ /* 0x000fda000bf05270 */
[----:B------:R-:W-:Y:S05]  /*3da0*/  @P0 BRA `(.L_x_81) ;  /* 0x0000000000580947 */ /* 0x000fea0003800000 */
[----:B------:R-:W1:Y:S02]  /*3db0*/  LDS R0, [UR6+0x18] ;  /* 0x00001806ff007984 */ /* 0x000e640008000800 */
[----:B-1----:R-:W-:-:S04]  /*3dc0*/  LOP3.LUT R0, R0, UR4, RZ, 0xc0, !PT ;  /* 0x0000000400007c12 */ /* 0x002fc8000f8ec0ff */
[----:B------:R-:W-:-:S13]  /*3dd0*/  ISETP.NE.AND P0, PT, R0, UR4, PT ;  /* 0x0000000400007c0c */ /* 0x000fda000bf05270 */
[----:B------:R-:W-:Y:S05]  /*3de0*/  @P0 BRA `(.L_x_82) ;  /* 0x00000000003c0947 */ /* 0x000fea0003800000 */
[----:B------:R-:W1:Y:S01]  /*3df0*/  S2R R2, SR_LANEID ;  /* 0x0000000000027919 */ /* 0x000e620000000000 */
[----:B------:R-:W-:Y:S01]  /*3e00*/  ULOP3.LUT UR8, URZ, UR8, URZ, 0x33, !UPT ;  /* 0x00000008ff087292 */ /* 0x000fe2000f8e33ff */
[----:B------:R-:W-:Y:S01]  /*3e10*/  LOP3.LUT R4, RZ, UR4, RZ, 0x33, !PT ;  /* 0x00000004ff047c12 */ /* 0x000fe2000f8e33ff */
[----:B------:R-:W-:Y:S02]  /*3e20*/  VOTEU.ANY UR7, UPT, PT ;  /* 0x0000000000077886 */ /* 0x000fe400038e0100 */
[----:B------:R-:W-:Y:S01]  /*3e30*/  UFLO.U32 UR7, UR7 ;  /* 0x00000007000772bd */ /* 0x000fe200080e0000 */
[----:B------:R-:W2:Y:S01]  /*3e40*/  REDUX UR4, R4 ;  /* 0x00000000040473c4 */ /* 0x000ea20000000000 */
[----:B------:R-:W-:-:S06]  /*3e50*/  IMAD.U32 R0, RZ, RZ, UR8 ;  /* 0x00000008ff007e24 */ /* 0x000fcc000f8e00ff */
[----:B------:R1:W-:Y:S01]  /*3e60*/  UTCATOMSWS.AND URZ, UR8 ;  /* 0x0000000800ff79e3 */ /* 0x0003e20008000000 */
[----:B------:R-:W3:Y:S01]  /*3e70*/  REDUX UR5, R0 ;  /* 0x00000000000573c4 */ /* 0x000ee20000000000 */
[----:B-1----:R-:W-:Y:S01]  /*3e80*/  ISETP.EQ.U32.AND P0, PT, R2, UR7, PT ;  /* 0x0000000702007c0c */ /* 0x002fe2000bf02070 */
[----:B--2---:R-:W-:Y:S01]  /*3e90*/  IMAD.U32 R2, RZ, RZ, UR4 ;  /* 0x00000004ff027e24 */ /* 0x004fe2000f8e00ff */
[----:B---3--:R-:W-:-:S11]  /*3ea0*/  MOV R3, UR5 ;  /* 0x0000000500037c02 */ /* 0x008fd60008000f00 */
[----:B------:R1:W-:Y:S04]  /*3eb0*/  @P0 ATOMS.AND RZ, [UR6+0x14], R3 ;  /* 0x00001403ffff098c */ /* 0x0003e8000a800006 */
[----:B------:R1:W-:Y:S01]  /*3ec0*/  @P0 ATOMS.AND RZ, [UR6+0x18], R2 ;  /* 0x00001802ffff098c */ /* 0x0003e2000a800006 */
[----:B------:R-:W-:Y:S05]  /*3ed0*/  BRA `(.L_x_83) ;  /* 0x0000000000147947 */ /* 0x000fea0003800000 */
.L_x_82:
[----:B------:R-:W-:Y:S02]  /*3ee0*/  MOV R2, 0x3f00 ;  /* 0x00003f0000027802 */ /* 0x000fe40000000f00 */
[----:B---345:R-:W-:Y:S05]  /*3ef0*/  CALL.REL.NOINC `($__internal_0_$__cuda_sm10x_tcgen05_guardrail_trap_col_being_dealloced_not_returned_by_alloc) ;  /* 0x0000008400247944 */ /* 0x038fea0003c00000 */
[----:B------:R-:W-:Y:S05]  /*3f00*/  BRA `(.L_x_83) ;  /* 0x0000000000087947 */ /* 0x000fea0003800000 */
.L_x_81:
[----:B------:R-:W-:Y:S02]  /*3f10*/  MOV R2, 0x3f30 ;  /* 0x00003f3000027802 */ /* 0x000fe40000000f00 */
[----:B---345:R-:W-:Y:S05]  /*3f20*/  CALL.REL.NOINC `($__internal_2_$__cuda_sm10x_tcgen05_guardrail_trap_unallocated_columns_being_dealloced) ;  /* 0x0000008400307944 */ /* 0x038fea0003c00000 */
.L_x_83:
[----:B------:R-:W-:Y:S01]  /*3f30*/  NOP ;  /* 0x0000000000007918 */ /* 0x000fe20000000000 */
[----:B----4-:R-:W-:Y:S05]  /*3f40*/  EXIT ;  /* 0x000000000000794d */ /* 0x010fea0003800000 */
.L_x_56:
[----:B------:R-:W-:-:S09]  /*3f50*/  UISETP.NE.OR UP5, UPT, UR10, 0x3, !UP5 ;  /* 0x000000030a00788c */ /* 0x000fd2000efa5670 */
[----:B------:R-:W-:Y:S05]  /*3f60*/  BRA.U UP5, `(.L_x_84) ;  /* 0x0000001105147547 */ /* 0x000fea000b800000 */
[----:B------:R-:W1:Y:S01]  /*3f70*/  LDC R0, c[0x0][0xb30] ;  /* 0x0002cc00ff007b82 */ /* 0x000e620000000800 */
[----:B------:R-:W2:Y:S01]  /*3f80*/  LDCU.64 UR8, c[0x0][0x888] ;  /* 0x00011100ff0877ac */ /* 0x000ea20008000a00 */
[----:B------:R-:W-:Y:S02]  /*3f90*/  HFMA2 R29, -RZ, RZ, 0, 0 ;  /* 0x00000000ff1d7431 */ /* 0x000fe400000001ff */
[----:B------:R-:W-:Y:S01]  /*3fa0*/  IMAD.MOV.U32 R31, RZ, RZ, 0x1 ;  /* 0x00000001ff1f7424 */ /* 0x000fe200078e00ff */
[----:B------:R-:W-:Y:S01]  /*3fb0*/  MOV R23, 0x2000 ;  /* 0x0000200000177802 */ /* 0x000fe20000000f00 */
[----:B------:R-:W3:Y:S01]  /*3fc0*/  LDCU.64 UR4, c[0x0][0x890] ;  /* 0x00011200ff0477ac */ /* 0x000ee20008000a00 */
[----:B------:R-:W-:Y:S01]  /*3fd0*/  IMAD.MOV.U32 R30, RZ, RZ, RZ ;  /* 0x000000ffff1e7224 */ /* 0x000fe200078e00ff */
[----:B------:R-:W4:Y:S01]  /*3fe0*/  LDC R19, c[0x0][0x370] ;  /* 0x0000dc00ff137b82 */ /* 0x000f220000000800 */
[----:B------:R-:W-:Y:S01]  /*3ff0*/  UMOV UR7, 0x400 ;  /* 0x0000040000077882 */ /* 0x000fe20000000000 */
[----:B------:R-:W-:-:S02]  /*4000*/  UPLOP3.LUT UP1, UPT, UPT, UPT, UPT, 0x40, 0x4 ;  /* 0x000000000004789c */ /* 0x000fc40003f2e870 */
[----:B------:R-:W-:-:S04]  /*4010*/  ULEA UR7, UR37, UR7, 0x18 ;  /* 0x0000000725077291 */ /* 0x000fc8000f8ec0ff */
[----:B------:R-:W4:Y:S01]  /*4020*/  LDC R2, c[0x0][0xb0c] ;  /* 0x0002c300ff027b82 */ /* 0x000f220000000800 */
[----:B------:R-:W-:Y:S02]  /*4030*/  UIADD3 UR13, UPT, UPT, UR7, 0x68, URZ ;  /* 0x00000068070d7890 */ /* 0x000fe4000fffe0ff */
[----:B--2---:R-:W-:Y:S02]  /*4040*/  UISETP.NE.U32.AND UP2, UPT, UR8, URZ, UPT ;  /* 0x000000ff0800728c */ /* 0x004fe4000bf45070 */
[----:B------:R-:W-:Y:S02]  /*4050*/  UIADD3 UR33, UPT, UPT, UR7, 0x50, URZ ;  /* 0x0000005007217890 */ /* 0x000fe4000fffe0ff */
[----:B---3--:R-:W-:Y:S01]  /*4060*/  UISETP.NE.U32.AND UP3, UPT, UR4, URZ, UPT ;  /* 0x000000ff0400728c */ /* 0x008fe2000bf65070 */
[----:B------:R-:W2:Y:S01]  /*4070*/  LDC R18, c[0x0][0xb20] ;  /* 0x0002c800ff127b82 */ /* 0x000ea20000000800 */
[----:B-1----:R-:W-:Y:S01]  /*4080*/  ISETP.NE.AND P1, PT, R0, 0x1, PT ;  /* 0x000000010000780c */ /* 0x002fe20003f25270 */
[----:B------:R-:W-:-:S02]  /*4090*/  UISETP.NE.AND.EX UP2, UPT, UR9, URZ, UPT, UP2 ;  /* 0x000000ff0900728c */ /* 0x000fc4000bf45320 */
[----:B------:R-:W-:Y:S02]  /*40a0*/  UIADD3 UR25, UPT, UPT, UR7, 0x58, URZ ;  /* 0x0000005807197890 */ /* 0x000fe4000fffe0ff */
[----:B------:R-:W-:Y:S02]  /*40b0*/  UIADD3 UR17, UPT, UPT, UR7, 0x60, URZ ;  /* 0x0000006007117890 */ /* 0x000fe4000fffe0ff */
[----:B------:R-:W1:Y:S01]  /*40c0*/  LDC.64 R32, c[0x0][0x348] ;  /* 0x0000d200ff207b82 */ /* 0x000e620000000a00 */
[----:B------:R-:W-:Y:S02]  /*40d0*/  UPRMT UR13, UR37, 0x654, UR13 ;  /* 0x00000654250d7896 */ /* 0x000fe4000800000d */
[----:B------:R-:W-:-:S05]  /*40e0*/  UISETP.NE.AND.EX UP3, UPT, UR5, URZ, UPT, UP3 ;  /* 0x000000ff0500728c */ /* 0x000fca000bf65330 */
[----:B------:R-:W3:Y:S08]  /*40f0*/  LDC.64 R16, c[0x0][0xb10] ;  /* 0x0002c400ff107b82 */ /* 0x000ef00000000a00 */
[----:B------:R-:W1:Y:S08]  /*4100*/  LDC.64 R6, c[0x0][0xb18] ;  /* 0x0002c600ff067b82 */ /* 0x000e700000000a00 */
[----:B------:R-:W1:Y:S08]  /*4110*/  LDC.64 R4, c[0x0][0xb28] ;  /* 0x0002ca00ff047b82 */ /* 0x000e700000000a00 */
[----:B--2-4-:R-:W1:Y:S02]  /*4120*/  LDC R22, c[0x0][0x374] ;  /* 0x0000dd00ff167b82 */ /* 0x014e640000000800 */
.L_x_95:
[C---:B------:R-:W-:Y:S02]  /*4130*/  LEA R0, R30.reuse, UR7, 0x3 ;  /* 0x000000071e007c11 */ /* 0x040fe4000f8e18ff */
[----:B------:R-:W-:Y:S02]  /*4140*/  SHF.L.U32 R3, R29, 0x1f, RZ ;  /* 0x0000001f1d037819 */ /* 0x000fe400000006ff */
[----:B------:R-:W-:Y:S02]  /*4150*/  LEA R24, R30, UR7, 0x4 ;  /* 0x000000071e187c11 */ /* 0x000fe4000f8e20ff */
[----:B--2---:R-:W2:Y:S02]  /*4160*/  SYNCS.PHASECHK.TRANS64.TRYWAIT P0, [R0+URZ+0xa0], R3 ;  /* 0x0000a003000075a7 */ /* 0x004ea400080011ff */
[----:B--2---:R-:W-:Y:S05]  /*4170*/  @!P0 BRA `(.L_x_85) ;  /* 0x0000007c00388947 */ /* 0x004fea0003800000 */
.L_x_173:
[----:B------:R-:W-:Y:S01]  /*4180*/  ISETP.GE.AND P0, PT, R72, 0x1, PT ;  /* 0x000000014800780c */ /* 0x000fe20003f06270 */
[----:B------:R-:W4:Y:S01]  /*4190*/  LDS.128 R24, [R24+0x110] ;  /* 0x0001100018187984 */ /* 0x000f220000000c00 */
[----:B--2---:R-:W-:Y:S01]  /*41a0*/  VIADD R0, R0, 0xb0 ;  /* 0x000000b000007836 */ /* 0x004fe20000000000 */
[----:B------:R-:W-:Y:S01]  /*41b0*/  @!PT LDS RZ, [RZ] ;  /* 0x00000000fffff984 */ /* 0x000fe20000000800 */
[----:B------:R-:W-:Y:S01]  /*41c0*/  @!PT LDS RZ, [RZ] ;  /* 0x00000000fffff984 */ /* 0x000fe20000000800 */
[----:B------:R-:W-:Y:S01]  /*41d0*/  @!PT LDS RZ, [RZ] ;  /* 0x00000000fffff984 */ /* 0x000fe20000000800 */
[----:B------:R-:W-:Y:S01]  /*41e0*/  @!PT LDS RZ, [RZ] ;  /* 0x00000000fffff984 */ /* 0x000fe20000000800 */
[----:B------:R2:W-:Y:S06]  /*41f0*/  MEMBAR.ALL.CTA ;  /* 0x0000000000007992 */ /* 0x0005ec0000008000 */
[----:B--2---:R-:W2:Y:S01]  /*4200*/  FENCE.VIEW.ASYNC.S ;  /* 0x00000000000073c6 */ /* 0x004ea20000000000 */
[----:B------:R-:W-:Y:S04]  /*4210*/  PRMT R0, RZ, 0x654, R0 ;  /* 0x00000654ff007816 */ /* 0x000fe80000000000 */
[----:B--2---:R2:W-:Y:S01]  /*4220*/  SYNCS.ARRIVE.TRANS64.RED.A1T0 RZ, [R0+URZ], RZ ;  /* 0x000000ff00ff79a7 */ /* 0x0045e200081004ff */
[----:B----4-:R-:W-:Y:S11]  /*4230*/  LOP3.LUT P3, RZ, R26, 0x1, RZ, 0xc0, !PT ;  /* 0x000000011aff7812 */ /* 0x010ff6000786c0ff */
[----:B------:R-:W-:Y:S02]  /*4240*/  @!UPT UIADD3 URZ, UPT, UPT, URZ, URZ, URZ ;  /* 0x000000fffffff290 */ /* 0x000fe4000fffe0ff */
[----:B------:R-:W-:Y:S02]  /*4250*/  @P3 MOV R13, R24 ;  /* 0x00000018000d3202 */ /* 0x000fe40000000f00 */
[----:B------:R-:W-:Y:S01]  /*4260*/  @P3 LOP3.LUT R8, R25, 0xffff, RZ, 0xc0, !PT ;  /* 0x0000ffff19083812 */ /* 0x000fe200078ec0ff */
[----:B--2---:R-:W-:Y:S06]  /*4270*/  @!P0 BRA `(.L_x_86) ;  /* 0x0000000000a48947 */ /* 0x004fec0003800000 */
[----:B-1----:R-:W-:Y:S01]  /*4280*/  IMAD.HI.U32 R35, R22, R7, RZ ;  /* 0x0000000716237227 */ /* 0x002fe200078e00ff */
[----:B------:R-:W-:Y:S02]  /*4290*/  ISETP.NE.AND P0, PT, R6, 0x1, PT ;  /* 0x000000010600780c */ /* 0x000fe40003f05270 */
[----:B------:R-:W-:Y:S01]  /*42a0*/  ISETP.NE.AND P2, PT, R72, 0x1, PT ;  /* 0x000000014800780c */ /* 0x000fe20003f45270 */
[----:B---3--:R-:W-:Y:S01]  /*42b0*/  IMAD.HI.U32 R34, R19, R16, RZ ;  /* 0x0000001013227227 */ /* 0x008fe200078e00ff */
[----:B------:R-:W-:Y:S02]  /*42c0*/  SHF.R.U32.HI R35, RZ, R18, R35 ;  /* 0x00000012ff237219 */ /* 0x000fe40000011623 */
[----:B------:R-:W-:Y:S01]  /*42d0*/  ISETP.NE.AND P4, PT, R2, 0x1, PT ;  /* 0x000000010200780c */ /* 0x000fe20003f85270 */
[----:B------:R-:W-:Y:S01]  /*42e0*/  IMAD.HI.U32 R36, R13, R16, RZ ;  /* 0x000000100d247227 */ /* 0x000fe200078e00ff */
[----:B------:R-:W-:Y:S02]  /*42f0*/  SHF.R.U32.HI R34, RZ, R17, R34 ;  /* 0x00000011ff227219 */ /* 0x000fe40000011622 */
[----:B------:R-:W-:Y:S01]  /*4300*/  SEL R3, R22, R35, !P0 ;  /* 0x0000002316037207 */ /* 0x000fe20004000000 */
[C---:B------:R-:W-:Y:S01]  /*4310*/  IMAD.HI.U32 R35, R8.reuse, R7, RZ ;  /* 0x0000000708237227 */ /* 0x040fe200078e00ff */
[----:B------:R-:W-:Y:S02]  /*4320*/  SEL R11, R19, R34, !P4 ;  /* 0x00000022130b7207 */ /* 0x000fe40006000000 */
[----:B------:R-:W-:Y:S01]  /*4330*/  SHF.R.U32.HI R36, RZ, R17, R36 ;  /* 0x00000011ff247219 */ /* 0x000fe20000011624 */
[----:B------:R-:W-:Y:S01]  /*4340*/  IMAD.HI.U32 R38, R3, R4, RZ ;  /* 0x0000000403267227 */ /* 0x000fe200078e00ff */
[----:B------:R-:W-:Y:S03]  /*4350*/  SHF.R.U32.HI R35, RZ, R18, R35 ;  /* 0x00000012ff237219 */ /* 0x000fe60000011623 */
[----:B------:R-:W-:Y:S01]  /*4360*/  IMAD.HI.U32 R34, R11, R4, RZ ;  /* 0x000000040b227227 */ /* 0x000fe200078e00ff */
[----:B------:R-:W-:Y:S02]  /*4370*/  @P2 SHF.R.U32.HI R3, RZ, R5, R38 ;  /* 0x00000005ff032219 */ /* 0x000fe40000011626 */
[----:B------:R-:W-:Y:S02]  /*4380*/  SEL R9, R8, R35, !P0 ;  /* 0x0000002308097207 */ /* 0x000fe40004000000 */
[----:B------:R-:W-:Y:S01]  /*4390*/  @P2 SHF.R.U32.HI R11, RZ, R5, R34 ;  /* 0x00000005ff0b2219 */ /* 0x000fe20000011622 */
[C---:B------:R-:W-:Y:S01]  /*43a0*/  IMAD R10, R72.reuse, R3, RZ ;  /* 0x00000003480a7224 */ /* 0x040fe200078e02ff */
[----:B------:R-:W-:Y:S01]  /*43b0*/  SEL R3, R13, R36, !P4 ;  /* 0x000000240d037207 */ /* 0x000fe20006000000 */
[C---:B------:R-:W-:Y:S03]  /*43c0*/  IMAD.HI.U32 R14, R9.reuse, R4, RZ ;  /* 0x00000004090e7227 */ /* 0x040fe600078e00ff */
[----:B------:R-:W-:Y:S01]  /*43d0*/  ISETP.GE.AND P0, PT, R9, R10, PT ;  /* 0x0000000a0900720c */ /* 0x000fe20003f06270 */
[C---:B------:R-:W-:Y:S01]  /*43e0*/  IMAD R12, R72.reuse, R11, RZ ;  /* 0x0000000b480c7224 */ /* 0x040fe200078e02ff */
[-C--:B------:R-:W-:Y:S04]  /*43f0*/  SHF.R.U32.HI R14, RZ, R5.reuse, R14 ;  /* 0x00000005ff0e7219 */ /* 0x080fe8000001160e */
[----:B------:R-:W-:Y:S02]  /*4400*/  ISETP.GE.OR P0, PT, R3, R12, P0 ;  /* 0x0000000c0300720c */ /* 0x000fe40000706670 */
[----:B------:R-:W-:Y:S05]  /*4410*/  SEL R15, R9, R14, !P2 ;  /* 0x0000000e090f7207 */ /* 0x000fea0005000000 */
[----:B------:R-:W-:Y:S04]  /*4420*/  IMAD.MOV R14, RZ, RZ, -R15 ;  /* 0x000000ffff0e7224 */ /* 0x000fe800078e0a0f */
[----:B------:R-:W-:Y:S02]  /*4430*/  IMAD R14, R72, R14, R9 ;  /* 0x0000000e480e7224 */ /* 0x000fe400078e0209 */
[C---:B------:R-:W-:Y:S05]  /*4440*/  @!P0 IMAD.HI.U32 R10, R3.reuse, R4, RZ ;  /* 0x00000004030a8227 */ /* 0x040fea00078e00ff */
[----:B------:R-:W-:Y:S04]  /*4450*/  @!P0 SHF.R.U32.HI R10, RZ, R5, R10 ;  /* 0x00000005ff0a8219 */ /* 0x000fe8000001160a */
[----:B------:R-:W-:Y:S01]  /*4460*/  @!P0 SEL R0, R3, R10, !P2 ;  /* 0x0000000a03008207 */ /* 0x000fe20005000000 */
[----:B------:R-:W-:Y:S03]  /*4470*/  IMAD.MOV R10, RZ, RZ, -R3 ;  /* 0x000000ffff0a7224 */ /* 0x000fe600078e0a03 */
[----:B------:R-:W-:Y:S01]  /*4480*/  @!P0 IADD3 R15, PT, PT, R15, -R0, RZ ;  /* 0x800000000f0f8210 */ /* 0x000fe20007ffe0ff */
[----:B------:R-:W-:Y:S01]  /*4490*/  @!P0 IMAD R0, R11, R14, R0 ;  /* 0x0000000e0b008224 */ /* 0x000fe200078e0200 */
[----:B------:R-:W-:Y:S01]  /*44a0*/  IADD3 R11, PT, PT, -R9, RZ, RZ ;  /* 0x000000ff090b7210 */ /* 0x000fe20007ffe1ff */
[----:B------:R-:W-:Y:S02]  /*44b0*/  IMAD R13, R2, R10, R13 ;  /* 0x0000000a020d7224 */ /* 0x000fe400078e020d */
[----:B------:R-:W-:Y:S02]  /*44c0*/  @!P0 IMAD R9, R15, R72, R3 ;  /* 0x000000480f098224 */ /* 0x000fe400078e0203 */
[----:B------:R-:W-:Y:S02]  /*44d0*/  @!P0 IMAD.MOV.U32 R3, RZ, RZ, R0 ;  /* 0x000000ffff038224 */ /* 0x000fe400078e0000 */
[----:B------:R-:W-:Y:S02]  /*44e0*/  IMAD R8, R6, R11, R8 ;  /* 0x0000000b06087224 */ /* 0x000fe400078e0208 */
[----:B------:R-:W-:Y:S02]  /*44f0*/  IMAD R13, R3, R2, R13 ;  /* 0x00000002030d7224 */ /* 0x000fe400078e020d */
[----:B------:R-:W-:Y:S02]  /*4500*/  IMAD R8, R9, R6, R8 ;  /* 0x0000000609087224 */ /* 0x000fe400078e0208 */
.L_x_86:
[----:B------:R-:W-:Y:S05]  /*4510*/  BRA.U UP1, `(.L_x_87) ;  /* 0x0000000101107547 */ /* 0x000fea000b800000 */
[----:B------:R-:W-:Y:S04]  /*4520*/  MOV R0, UR6 ;  /* 0x0000000600007c02 */ /* 0x000fe80008000f00 */
[----:B------:R-:W-:Y:S04]  /*4530*/  SHF.L.U32 R3, R0, 0x1f, RZ ;  /* 0x0000001f00037819 */ /* 0x000fe800000006ff */
[----:B------:R-:W2:Y:S02]  /*4540*/  SYNCS.PHASECHK.TRANS64.TRYWAIT P0, [UR7+0x98], R3 ;  /* 0x00009803ff0075a7 */ /* 0x000ea40008001107 */
[----:B--2---:R-:W-:Y:S05]  /*4550*/  @!P0 BRA `(.L_x_88) ;  /* 0x0000007800548947 */ /* 0x004fea0003800000 */
.L_x_87:
[----:B------:R-:W-:Y:S02]  /*4560*/  R2UR UR35, R21 ;  /* 0x00000000152372ca */ /* 0x000fe400000e0000 */
[----:B------:R-:W-:Y:S02]  /*4570*/  R2UR UR34, R20 ;  /* 0x00000000142272ca */ /* 0x000fe400000e0000 */
[----:B------:R-:W-:Y:S02]  /*4580*/  ISETP.NE.U32.AND P2, PT, RZ, UR4, PT ;  /* 0x00000004ff007c0c */ /* 0x000fe4000bf45070 */
[----:B------:R-:W-:Y:S02]  /*4590*/  SHF.L.U32 R12, R31, 0x1f, RZ ;  /* 0x0000001f1f0c7819 */ /* 0x000fe400000006ff */
[----:B------:R-:W-:Y:S05]  /*45a0*/  ISETP.NE.AND.EX P2, PT, RZ, UR5, PT, P2 ;  /* 0x00000005ff007c0c */ /* 0x000fea000bf45320 */
[----:B------:R-:W-:Y:S02]  /*45b0*/  USHF.L.U32 UR35, UR35, 0x7, URZ ;  /* 0x0000000723237899 */ /* 0x000fe400080006ff */
[----:B------:R-:W-:Y:S01]  /*45c0*/  USHF.L.U32 UR34, UR34, 0x8, URZ ;  /* 0x0000000822227899 */ /* 0x000fe200080006ff */
[----:B------:R-:W-:Y:S11]  /*45d0*/  BRA.U !UP3, `(.L_x_89) ;  /* 0x000000010b347547 */ /* 0x000ff6000b800000 */
[----:B------:R-:W-:Y:S01]  /*45e0*/  UPLOP3.LUT UP0, UPT, UPT, UPT, UP2, 0x80, 0x8 ;  /* 0x000000000008789c */ /* 0x000fe20003f0f020 */
[----:B--2---:R-:W-:Y:S02]  /*45f0*/  HFMA2 R0, -RZ, RZ, 0, 5.9604644775390625e-08 ;  /* 0x00000001ff007431 */ /* 0x004fe400000001ff */
[----:B------:R-:W-:Y:S03]  /*4600*/  IMAD.MOV.U32 R171, RZ, RZ, 0x1 ;  /* 0x00000001ffab7424 */ /* 0x000fe600078e00ff */
[----:B------:R-:W-:Y:S05]  /*4610*/  PLOP3.LUT P0, PT, PT, PT, UP0, 0x80, 0x8 ;  /* 0x000000000008781c */ /* 0x000fea0003f0f008 */
[----:B------:R-:W2:Y:S01]  /*4620*/  @UP0 LDCU.64 UR10, c[0x0][0x888] ;  /* 0x00011100ff0a07ac */ /* 0x000ea20008000a00 */
[----:B------:R-:W-:Y:S07]  /*4630*/  @UP0 UIMAD UR8, UR36, UR4, URZ ;  /* 0x00000004240802a4 */ /* 0x000fee000f8e02ff */
[----:B------:R-:W-:Y:S01]  /*4640*/  @!P0 PRMT R171, R0, 0x7610, R171 ;  /* 0x0000761000ab8816 */ /* 0x000fe200000000ab */
[----:B--2---:R-:W-:Y:S03]  /*4650*/  @UP0 UIMAD.WIDE UR10, UR8, 0x4, UR10 ;  /* 0x00000004080a08a5 */ /* 0x004fe6000f8e020a */
[----:B------:R-:W2:Y:S03]  /*4660*/  @!UP0 LDCU UR8, c[0x0][0x880] ;  /* 0x00011000ff0887ac */ /* 0x000ea60008000800 */
[----:B------:R-:W-:Y:S01]  /*4670*/  IMAD.U32 R10, RZ, RZ, UR10 ;  /* 0x0000000aff0a7e24 */ /* 0x000fe2000f8e00ff */
[----:B------:R-:W-:Y:S05]  /*4680*/  MOV R11, UR11 ;  /* 0x0000000b000b7c02 */ /* 0x000fea0008000f00 */
[----:B-----5:R4:W5:Y:S02]  /*4690*/  @P0 LDG.E R81, desc[UR46][R10.64] ;  /* 0x0000002e0a510981 */ /* 0x020964000c1e1900 */
[----:B--2-4-:R-:W-:Y:S07]  /*46a0*/  @!P0 IMAD.U32 R81, RZ, RZ, UR8 ;  /* 0x00000008ff518e24 */ /* 0x014fee000f8e00ff */
.L_x_89:
[----:B-----5:R-:W-:Y:S01]  /*46b0*/  @!P2 FSETP.EQ.AND P0, PT, R81, RZ, PT ;  /* 0x000000ff5100a20b */ /* 0x020fe20003f02000 */
[----:B------:R-:W-:Y:S01]  /*46c0*/  @!UPT UIADD3 URZ, UPT, UPT, URZ, URZ, URZ ;  /* 0x000000fffffff290 */ /* 0x000fe2000fffe0ff */
[----:B------:R-:W-:Y:S11]  /*46d0*/  @!P2 BRA `(.L_x_90) ;  /* 0x000000000014a947 */ /* 0x000ff60003800000 */
[----:B------:R-:W-:Y:S02]  /*46e0*/  LOP3.LUT P2, RZ, R171, 0xff, RZ, 0xc0, !PT ;  /* 0x000000ffabff7812 */ /* 0x000fe4000784c0ff */
[----:B------:R-:W-:Y:S04]  /*46f0*/  PLOP3.LUT P0, PT, PT, PT, UP0, 0x80, 0x8 ;  /* 0x000000000008781c */ /* 0x000fe80003f0f008 */
[----:B------:R-:W-:Y:S07]  /*4700*/  PLOP3.LUT P0, PT, P0, PT, PT, 0x8, 0x80 ;  /* 0x000000000080781c */ /* 0x000fee000070e170 */
[----:B------:R-:W-:Y:S11]  /*4710*/  @P2 FSETP.EQ.AND P0, PT, R81, RZ, PT ;  /* 0x000000ff5100220b */ /* 0x000ff60003f02000 */
[----:B------:R-:W-:Y:S02]  /*4720*/  @!UPT UIADD3 URZ, UPT, UPT, URZ, URZ, URZ ;  /* 0x000000fffffff290 */ /* 0x000fe4000fffe0ff */
.L_x_90:
[----:B------:R-:W4:Y:S01]  /*4730*/  SYNCS.PHASECHK.TRANS64.TRYWAIT P2, [UR7+0x70], R12 ;  /* 0x0000700cff0075a7 */ /* 0x000f220008041107 */
[----:B------:R-:W-:Y:S04]  /*4740*/  ELECT P4, URZ, PT ;  /* 0x0000000000ff782f */ /* 0x000fe80003880000 */
[----:B------:R-:W-:Y:S11]  /*4750*/  PLOP3.LUT P4, PT, P0, P4, PT, 0xf2, 0x2f ;  /* 0x00000000002f781c */ /* 0x000ff60000789e72 */
[----:B------:R-:W-:Y:S02]  /*4760*/  @!UPT UIADD3 URZ, UPT, UPT, URZ, URZ, URZ ;  /* 0x000000fffffff290 */ /* 0x000fe4000fffe0ff */
[----:B-1----:R-:W-:Y:S05]  /*4770*/  @!P4 IADD3 R9, P0, PT, R32, 0x580, RZ ;  /* 0x000005802009c810 */ /* 0x002fea0007f1e0ff */
[----:B--2---:R-:W-:Y:S01]  /*4780*/  @!P4 IMAD.X R0, RZ, RZ, R33, P0 ;  /* 0x000000ffff00c224 */ /* 0x004fe200000e0621 */
[----:B----4-:R-:W-:Y:S07]  /*4790*/  @!P2 BRA `(.L_x_91) ;  /* 0x0000007400dca947 */ /* 0x010fee0003800000 */
.L_x_176:
[----:B------:R-:W-:Y:S01]  /*47a0*/  @!P4 R2UR UR8, R0 ;  /* 0x000000000008c2ca */ /* 0x000fe200000e0000 */
[----:B------:R-:W-:Y:S01]  /*47b0*/  VOTEU.ALL UP1, P4 ;  /* 0x0000000000ff7886 */ /* 0x000fe20002020000 */
[----:B------:R-:W-:Y:S01]  /*47c0*/  @!P4 R2UR UR9, R9 ;  /* 0x000000000909c2ca */ /* 0x000fe200000e0000 */
[----:B------:R-:W-:Y:S01]  /*47d0*/  @!P4 IMAD.MOV.U32 R0, RZ, RZ, 0x2000 ;  /* 0x00002000ff00c424 */ /* 0x000fe200078e00ff */
[----:B------:R-:W-:Y:S01]  /*47e0*/  UMOV UR10, 0x0 ;  /* 0x00000000000a7882 */ /* 0x000fe20000000000 */
[----:B------:R-:W-:Y:S01]  /*47f0*/  UMOV UR11, 0x10000000 ;  /* 0x10000000000b7882 */ /* 0x000fe20000000000 */
[----:B------:R-:W-:Y:S01]  /*4800*/  @!UP1 UIADD3 UR32, UPT, UPT, UR7, 0x200, URZ ;  /* 0x0000020007209890 */ /* 0x000fe2000fffe0ff */
[----:B------:R-:W-:Y:S01]  /*4810*/  @!P4 IADD3 R9, P0, PT, R32, 0x580, RZ ;  /* 0x000005802009c810 */ /* 0x000fe20007f1e0ff */
[----:B------:R-:W-:Y:S05]  /*4820*/  VOTEU.ALL UP1, P4 ;  /* 0x0000000000ff7886 */ /* 0x000fea0002020000 */
[----:B------:R-:W-:Y:S01]  /*4830*/  IMAD.U32 R11, RZ, RZ, UR8 ;  /* 0x00000008ff0b7e24 */ /* 0x000fe2000f8e00ff */
[----:B------:R-:W-:Y:S01]  /*4840*/  UPRMT UR8, UR37, 0x654, UR33 ;  /* 0x0000065425087896 */ /* 0x000fe20008000021 */
[----:B------:R-:W-:Y:S03]  /*4850*/  IMAD.U32 R10, RZ, RZ, UR9 ;  /* 0x00000009ff0a7e24 */ /* 0x000fe6000f8e00ff */
[----:B------:R-:W-:Y:S02]  /*4860*/  @!P4 R2UR UR15, R11 ;  /* 0x000000000b0fc2ca */ /* 0x000fe400000e0000 */
[----:B------:R-:W-:Y:S11]  /*4870*/  @!P4 R2UR UR14, R10 ;  /* 0x000000000a0ec2ca */ /* 0x000ff600000e0000 */
[----:B------:R-:W-:Y:S02]  /*4880*/  @!UPT UIADD3 URZ, UPT, UPT, URZ, URZ, URZ ;  /* 0x000000fffffff290 */ /* 0x000fe4000fffe0ff */
[----:B------:R2:W-:Y:S01]  /*4890*/  @!UP1 UTMALDG.3D [UR32], [UR14], desc[UR10] ;  /* 0x00000a200e0095b4 */ /* 0x0005e20008011000 */
[----:B------:R4:W-:Y:S01]  /*48a0*/  @!P4 SYNCS.ARRIVE.TRANS64.RED.A0TR RZ, [UR7+0x50], R0 ;  /* 0x00005000ffffc9a7 */ /* 0x0009e20008300407 */
[----:B------:R-:W-:Y:S01]  /*48b0*/  SYNCS.ARRIVE.TRANS64.RED.A1T0 RZ, [UR8], RZ ;  /* 0x000000ffffff79a7 */ /* 0x000fe20008100408 */
[----:B----4-:R-:W-:Y:S01]  /*48c0*/  @!P4 IMAD.X R0, RZ, RZ, R33, P0 ;  /* 0x000000ffff00c224 */ /* 0x010fe200000e0621 */
[----:B------:R-:W4:Y:S02]  /*48d0*/  SYNCS.PHASECHK.TRANS64.TRYWAIT P2, [UR7+0x78], R12 ;  /* 0x0000780cff0075a7 */ /* 0x000f240008041107 */
[----:B--2-4-:R-:W-:Y:S05]  /*48e0*/  @!P2 BRA `(.L_x_92) ;  /* 0x0000007400a0a947 */ /* 0x014fea0003800000 */
.L_x_178:
        /* <DEDUP_REMOVED lines=8> */
[----:B------:R-:W-:Y:S01]  /*4970*/  @!UP1 UIADD3 UR24, UPT, UPT, UR7, 0x2200, URZ ;  /* 0x0000220007189890 */ /* 0x000fe2000fffe0ff */
[----:B------:R-:W-:Y:S01]  /*4980*/  VOTEU.ALL UP1, P4 ;  /* 0x0000000000ff7886 */ /* 0x000fe20002020000 */
[----:B------:R-:W-:Y:S01]  /*4990*/  UMOV UR27, UR35 ;  /* 0x00000023001b7c82 */ /* 0x000fe20008000000 */
[----:B------:R-:W-:Y:S02]  /*49a0*/  UMOV UR28, UR36 ;  /* 0x00000024001c7c82 */ /* 0x000fe40008000000 */
[----:B------:R-:W-:Y:S01]  /*49b0*/  IMAD.U32 R11, RZ, RZ, UR8 ;  /* 0x00000008ff0b7e24 */ /* 0x000fe2000f8e00ff */
[----:B------:R-:W-:Y:S01]  /*49c0*/  UPRMT UR8, UR37, 0x654, UR25 ;  /* 0x0000065425087896 */ /* 0x000fe20008000019 */
[----:B------:R-:W-:Y:S02]  /*49d0*/  IMAD.U32 R10, RZ, RZ, UR9 ;  /* 0x00000009ff0a7e24 */ /* 0x000fe4000f8e00ff */
[----:B------:R-:W-:Y:S01]  /*49e0*/  @!P4 IMAD.X R20, RZ, RZ, R33, P0 ;  /* 0x000000ffff14c224 */ /* 0x000fe200000e0621 */
[----:B------:R-:W-:Y:S02]  /*49f0*/  @!P4 R2UR UR15, R11 ;  /* 0x000000000b0fc2ca */ /* 0x000fe400000e0000 */
[----:B------:R-:W-:Y:S11]  /*4a00*/  @!P4 R2UR UR14, R10 ;  /* 0x000000000a0ec2ca */ /* 0x000ff600000e0000 */
[----:B------:R-:W-:Y:S02]  /*4a10*/  @!UPT UIADD3 URZ, UPT, UPT, URZ, URZ, URZ ;  /* 0x000000fffffff290 */ /* 0x000fe4000fffe0ff */
[----:B------:R2:W-:Y:S01]  /*4a20*/  @!UP1 UTMALDG.3D [UR24], [UR14], desc[UR10] ;  /* 0x00000a180e0095b4 */ /* 0x0005e20008011000 */
[----:B------:R2:W-:Y:S01]  /*4a30*/  @!P4 SYNCS.ARRIVE.TRANS64.RED.A0TR RZ, [UR7+0x58], R0 ;  /* 0x00005800ffffc9a7 */ /* 0x0005e20008300407 */
[----:B------:R-:W-:Y:S01]  /*4a40*/  SYNCS.ARRIVE.TRANS64.RED.A1T0 RZ, [UR8], RZ ;  /* 0x000000ffffff79a7 */ /* 0x000fe20008100408 */
[----:B------:R-:W4:Y:S02]  /*4a50*/  SYNCS.PHASECHK.TRANS64.TRYWAIT P2, [UR7+0x80], R12 ;  /* 0x0000800cff0075a7 */ /* 0x000f240008041107 */
[----:B--2-4-:R-:W-:Y:S05]  /*4a60*/  @!P2 BRA `(.L_x_93) ;  /* 0x000000740058a947 */ /* 0x014fea0003800000 */
.L_x_180:
[----:B------:R-:W2:Y:S01]  /*4a70*/  LDC.64 R14, c[0x0][0xb10] ;  /* 0x0002c400ff0e7b82 */ /* 0x000ea20000000a00 */
[----:B------:R-:W-:Y:S01]  /*4a80*/  @!P4 R2UR UR8, R20 ;  /* 0x000000001408c2ca */ /* 0x000fe200000e0000 */
[----:B------:R-:W-:Y:S01]  /*4a90*/  VOTEU.ALL UP1, P4 ;  /* 0x0000000000ff7886 */ /* 0x000fe20002020000 */
[----:B------:R-:W-:Y:S01]  /*4aa0*/  @!P4 R2UR UR9, R21 ;  /* 0x000000001509c2ca */ /* 0x000fe200000e0000 */
[----:B------:R-:W-:Y:S01]  /*4ab0*/  UMOV UR10, 0x0 ;  /* 0x00000000000a7882 */ /* 0x000fe20000000000 */
[----:B------:R-:W-:Y:S03]  /*4ac0*/  UMOV UR11, 0x10000000 ;  /* 0x10000000000b7882 */ /* 0x000fe60000000000 */
[----:B------:R-:W4:Y:S01]  /*4ad0*/  LDC.64 R10, c[0x0][0xb18] ;  /* 0x0002c600ff0a7b82 */ /* 0x000f220000000a00 */
[----:B------:R-:W-:Y:S01]  /*4ae0*/  @!UP1 UIADD3 UR18, UPT, UPT, UR34, 0x80, URZ ;  /* 0x0000008022129890 */ /* 0x000fe2000fffe0ff */
[----:B------:R-:W-:Y:S01]  /*4af0*/  @P3 SHF.R.U32.HI R28, RZ, 0x10, R25 ;  /* 0x00000010ff1c3819 */ /* 0x000fe20000011619 */
[----:B------:R-:W-:Y:S01]  /*4b00*/  @!UP1 UIADD3 UR16, UPT, UPT, UR7, 0x4200, URZ ;  /* 0x0000420007109890 */ /* 0x000fe2000fffe0ff */
[----:B------:R-:W-:Y:S01]  /*4b10*/  VIADD R30, R30, 0x1 ;  /* 0x000000011e1e7836 */ /* 0x000fe20000000000 */
[----:B------:R-:W-:Y:S03]  /*4b20*/  VOTEU.ALL UP1, P4 ;  /* 0x0000000000ff7886 */ /* 0x000fe60002020000 */
[----:B------:R-:W5:Y:S01]  /*4b30*/  @!P1 LDC R0, c[0x0][0xb20] ;  /* 0x0002c800ff009b82 */ /* 0x000f620000000800 */
[----:B------:R-:W-:Y:S01]  /*4b40*/  UMOV UR19, UR35 ;  /* 0x0000002300137c82 */ /* 0x000fe20008000000 */
[----:B------:R-:W-:Y:S01]  /*4b50*/  IMAD.U32 R21, RZ, RZ, UR8 ;  /* 0x00000008ff157e24 */ /* 0x000fe2000f8e00ff */
[----:B------:R-:W-:Y:S05]  /*4b60*/  UMOV UR20, UR36 ;  /* 0x0000002400147c82 */ /* 0x000fea0008000000 */
[----:B-1----:R-:W1:Y:S01]  /*4b70*/  @!P1 LDC R3, c[0x0][0xb0c] ;  /* 0x0002c300ff039b82 */ /* 0x002e620000000800 */
[----:B------:R-:W-:Y:S01]  /*4b80*/  IMAD.U32 R20, RZ, RZ, UR9 ;  /* 0x00000009ff147e24 */ /* 0x000fe2000f8e00ff */
[----:B------:R-:W-:Y:S01]  /*4b90*/  UPRMT UR8, UR37, 0x654, UR17 ;  /* 0x0000065425087896 */ /* 0x000fe20008000011 */
[----:B------:R-:W-:Y:S03]  /*4ba0*/  @!P4 R2UR UR15, R21 ;  /* 0x00000000150fc2ca */ /* 0x000fe600000e0000 */
[----:B------:R-:W-:Y:S01]  /*4bb0*/  @!P4 R2UR UR14, R20 ;  /* 0x00000000140ec2ca */ /* 0x000fe200000e0000 */
[----:B------:R-:W-:Y:S11]  /*4bc0*/  @!P4 IMAD.MOV.U32 R20, RZ, RZ, 0x2000 ;  /* 0x00002000ff14c424 */ /* 0x000ff600078e00ff */
[----:B------:R-:W-:Y:S01]  /*4bd0*/  @!UPT UIADD3 URZ, UPT, UPT, URZ, URZ, URZ ;  /* 0x000000fffffff290 */ /* 0x000fe2000fffe0ff */
[----:B------:R1:W-:Y:S01]  /*4be0*/  @!UP1 UTMALDG.3D [UR16], [UR14], desc[UR10] ;  /* 0x00000a100e0095b4 */ /* 0x0003e20008011000 */
[----:B------:R1:W-:Y:S02]  /*4bf0*/  @!P4 SYNCS.ARRIVE.TRANS64.RED.A0TR RZ, [UR7+0x60], R20 ;  /* 0x00006014ffffc9a7 */ /* 0x0003e40008300407 */
[----:B-1----:R-:W-:Y:S01]  /*4c00*/  @!P1 ISETP.NE.AND P2, PT, R3, 0x1, PT ;  /* 0x000000010300980c */ /* 0x002fe20003f45270 */
[C---:B--2---:R-:W-:Y:S01]  /*4c10*/  @!P1 IMAD.HI.U32 R14, R13.reuse, R14, RZ ;  /* 0x0000000e0d0e9227 */ /* 0x044fe200078e00ff */
[----:B----4-:R-:W-:Y:S03]  /*4c20*/  @!P1 ISETP.NE.AND P0, PT, R10, 0x1, PT ;  /* 0x000000010a00980c */ /* 0x010fe60003f05270 */
[C---:B------:R-:W-:Y:S01]  /*4c30*/  @!P1 IMAD.HI.U32 R11, R8.reuse, R11, RZ ;  /* 0x0000000b080b9227 */ /* 0x040fe200078e00ff */
[----:B------:R-:W-:Y:S04]  /*4c40*/  @!P1 SHF.R.U32.HI R14, RZ, R15, R14 ;  /* 0x0000000fff0e9219 */ /* 0x000fe8000001160e */
[----:B-----5:R-:W-:Y:S01]  /*4c50*/  @!P1 SHF.R.U32.HI R9, RZ, R0, R11 ;  /* 0x00000000ff099219 */ /* 0x020fe2000001160b */
[----:B------:R-:W-:Y:S01]  /*4c60*/  SYNCS.ARRIVE.TRANS64.RED.A1T0 RZ, [UR8], RZ ;  /* 0x000000ffffff79a7 */ /* 0x000fe20008100408 */
[----:B------:R-:W-:Y:S02]  /*4c70*/  @!P1 SEL R14, R13, R14, !P2 ;  /* 0x0000000e0d0e9207 */ /* 0x000fe40005000000 */
[----:B------:R-:W-:Y:S01]  /*4c80*/  @!P1 SEL R9, R8, R9, !P0 ;  /* 0x0000000908099207 */ /* 0x000fe20004000000 */
[----:B------:R-:W1:Y:S04]  /*4c90*/  SYNCS.PHASECHK.TRANS64.TRYWAIT P5, [UR7+0x88], R12 ;  /* 0x0000880cff0075a7 */ /* 0x000e6800080a1107 */
[----:B------:R-:W-:Y:S02]  /*4ca0*/  @!P1 IMAD.IADD R0, R9, 0x1, -R14 ;  /* 0x0000000109009824 */ /* 0x000fe400078e0a0e */
[----:B------:R-:W-:Y:S02]  /*4cb0*/  @!P1 IMAD.IADD R9, R14, 0x1, -R9 ;  /* 0x000000010e099824 */ /* 0x000fe400078e0a09 */
[----:B------:R-:W-:Y:S02]  /*4cc0*/  @!P1 IMAD R13, R0, R3, R13 ;  /* 0x00000003000d9224 */ /* 0x000fe400078e020d */
[----:B------:R-:W-:Y:S01]  /*4cd0*/  @!P1 IMAD R8, R9, R10, R8 ;  /* 0x0000000a09089224 */ /* 0x000fe200078e0208 */
[----:B-1----:R-:W-:Y:S06]  /*4ce0*/  @!P5 BRA `(.L_x_94) ;  /* 0x0000007000d0d947 */ /* 0x002fec0003800000 */
.L_x_182:
[----:B-1----:R-:W-:Y:S01]  /*4cf0*/  @!P4 IADD3 R3, P0, PT, R32, 0x580, RZ ;  /* 0x000005802003c810 */ /* 0x002fe20007f1e0ff */
[----:B------:R-:W-:Y:S01]  /*4d00*/  VOTEU.ALL UP1, P4 ;  /* 0x0000000000ff7886 */ /* 0x000fe20002020000 */
[----:B------:R-:W-:Y:S01]  /*4d10*/  UMOV UR18, 0x0 ;  /* 0x0000000000127882 */ /* 0x000fe20000000000 */
[----:B------:R-:W-:Y:S01]  /*4d20*/  UMOV UR19, 0x10000000 ;  /* 0x1000000000137882 */ /* 0x000fe20000000000 */
[----:B------:R-:W-:Y:S01]  /*4d30*/  @!P4 R2UR UR9, R3 ;  /* 0x000000000309c2ca */ /* 0x000fe200000e0000 */
[----:B------:R-:W-:Y:S01]  /*4d40*/  @!P4 IMAD.X R0, RZ, RZ, R33, P0 ;  /* 0x000000ffff00c224 */ /* 0x000fe200000e0621 */
[----:B------:R-:W-:Y:S01]  /*4d50*/  @!UP1 UIADD3 UR10, UPT, UPT, UR34, 0xc0, URZ ;  /* 0x000000c0220a9890 */ /* 0x000fe2000fffe0ff */
[----:B------:R-:W-:Y:S01]  /*4d60*/  ISETP.NE.AND P0, PT, R30, 0x2, PT ;  /* 0x000000021e00780c */ /* 0x000fe20003f05270 */
[----:B------:R-:W-:Y:S01]  /*4d70*/  UMOV UR11, UR35 ;  /* 0x00000023000b7c82 */ /* 0x000fe20008000000 */
[----:B------:R-:W-:Y:S01]  /*4d80*/  UMOV UR12, UR36 ;  /* 0x00000024000c7c82 */ /* 0x000fe20008000000 */
[----:B------:R-:W-:Y:S01]  /*4d90*/  @!P4 R2UR UR8, R0 ;  /* 0x000000000008c2ca */ /* 0x000fe200000e0000 */
[----:B------:R-:W-:Y:S01]  /*4da0*/  IMAD.IADD R20, R8, 0x1, R147 ;  /* 0x0000000108147824 */ /* 0x000fe200078e0293 */
[----:B------:R-:W-:Y:S01]  /*4db0*/  @P3 R2UR UR36, R28 ;  /* 0x000000001c2432ca */ /* 0x000fe200000e0000 */
[----:B------:R-:W-:Y:S01]  /*4dc0*/  IMAD.IADD R21, R13, 0x1, R170 ;  /* 0x000000010d157824 */ /* 0x000fe200078e02aa */
[----:B------:R-:W-:Y:S02]  /*4dd0*/  SEL R0, RZ, 0x1, P0 ;  /* 0x00000001ff007807 */ /* 0x000fe40000000000 */
[----:B------:R-:W-:Y:S01]  /*4de0*/  LOP3.LUT R31, R31, 0x1, RZ, 0x3c, !PT ;  /* 0x000000011f1f7812 */ /* 0x000fe200078e3cff */
[----:B------:R-:W-:Y:S01]  /*4df0*/  IMAD.U32 R10, RZ, RZ, UR9 ;  /* 0x00000009ff0a7e24 */ /* 0x000fe2000f8e00ff */
[----:B------:R-:W-:Y:S01]  /*4e00*/  @!UP1 UIADD3 UR9, UPT, UPT, UR7, 0x68, URZ ;  /* 0x0000006807099890 */ /* 0x000fe2000fffe0ff */
[----:B------:R-:W-:Y:S02]  /*4e10*/  LOP3.LUT R29, R29, R0, RZ, 0x3c, !PT ;  /* 0x000000001d1d7212 */ /* 0x000fe400078e3cff */
[----:B------:R-:W-:Y:S02]  /*4e20*/  SEL R30, R30, RZ, P0 ;  /* 0x000000ff1e1e7207 */ /* 0x000fe40000000000 */
[----:B------:R-:W-:Y:S01]  /*4e30*/  IMAD.U32 R11, RZ, RZ, UR8 ;  /* 0x00000008ff0b7e24 */ /* 0x000fe2000f8e00ff */
[----:B------:R-:W-:Y:S01]  /*4e40*/  @!P4 R2UR UR14, R10 ;  /* 0x000000000a0ec2ca */ /* 0x000fe200000e0000 */
[----:B------:R-:W-:Y:S01]  /*4e50*/  @!UP1 UIADD3 UR8, UPT, UPT, UR7, 0x6200, URZ ;  /* 0x0000620007089890 */ /* 0x000fe2000fffe0ff */
[----:B------:R-:W-:Y:S02]  /*4e60*/  VOTEU.ALL UP1, P4 ;  /* 0x0000000000ff7886 */ /* 0x000fe40002020000 */
[----:B------:R-:W-:Y:S11]  /*4e70*/  @!P4 R2UR UR15, R11 ;  /* 0x000000000b0fc2ca */ /* 0x000ff600000e0000 */
[----:B------:R-:W-:Y:S02]  /*4e80*/  @!UPT UIADD3 URZ, UPT, UPT, URZ, URZ, URZ ;  /* 0x000000fffffff290 */ /* 0x000fe4000fffe0ff */
[----:B------:R2:W-:Y:S01]  /*4e90*/  @!UP1 UTMALDG.3D [UR8], [UR14], desc[UR18] ;  /* 0x000012080e0095b4 */ /* 0x0005e20008011000 */
[----:B------:R2:W-:Y:S01]  /*4ea0*/  @!P4 SYNCS.ARRIVE.TRANS64.RED.A0TR RZ, [UR7+0x68], R23 ;  /* 0x00006817ffffc9a7 */ /* 0x0005e20008300407 */
[----:B------:R-:W-:Y:S01]  /*4eb0*/  UPLOP3.LUT UP1, UPT, UPT, UPT, UPT, 0x80, 0x8 ;  /* 0x000000000008789c */ /* 0x000fe20003f2f070 */
[----:B------:R-:W-:Y:S01]  /*4ec0*/  SYNCS.ARRIVE.TRANS64.RED.A1T0 RZ, [UR13], RZ ;  /* 0x000000ffffff79a7 */ /* 0x000fe2000810040d */
[----:B------:R-:W-:Y:S09]  /*4ed0*/  @P3 BRA `(.L_x_95) ;  /* 0xfffffff000943947 */ /* 0x000ff2000383ffff */
[----:B------:R-:W-:-:S04]  /*4ee0*/  SHF.L.U32 R3, R31, 0x1f, RZ ;  /* 0x0000001f1f037819 */ /* 0x000fc800000006ff */
[----:B------:R-:W1:Y:S02]  /*4ef0*/  SYNCS.PHASECHK.TRANS64.TRYWAIT P0, [UR7+0x70], R3 ;  /* 0x00007003ff0075a7 */ /* 0x000e640008001107 */
[----:B-1----:R-:W-:Y:S05]  /*4f00*/  @!P0 BRA `(.L_x_96) ;  /* 0x0000007000608947 */ /* 0x002fea0003800000 */
.L_x_184:
[----:B------:R-:W4:Y:S02]  /*4f10*/  SYNCS.PHASECHK.TRANS64.TRYWAIT P0, [UR7+0x78], R3 ;  /* 0x00007803ff0075a7 */ /* 0x000f240008001107 */
[----:B----4-:R-:W-:Y:S05]  /*4f20*/  @!P0 BRA `(.L_x_97) ;  /* 0x0000007000708947 */ /* 0x010fea0003800000 */
.L_x_186:
[----:B------:R-:W4:Y:S02]  /*4f30*/  SYNCS.PHASECHK.TRANS64.TRYWAIT P0, [UR7+0x80], R3 ;  /* 0x00008003ff0075a7 */ /* 0x000f240008001107 */
[----:B----4-:R-:W-:Y:S05]  /*4f40*/  @!P0 BRA `(.L_x_98) ;  /* 0x0000007000808947 */ /* 0x010fea0003800000 */
.L_x_188:
[----:B-1----:R-:W-:-:S07]  /*4f50*/  MOV R0, UR7 ;  /* 0x0000000700007c02 */ /* 0x002fce0008000f00 */
.L_x_99:
[----:B-1----:R-:W-:-:S04]  /*4f60*/  SHF.L.U32 R3, R31, 0x1f, RZ ;  /* 0x0000001f1f037819 */ /* 0x002fc800000006ff */
[----:B------:R1:W4:Y:S03]  /*4f70*/  SYNCS.PHASECHK.TRANS64.TRYWAIT P0, [R0+URZ+0x88], R3 ;  /* 0x00008803000075a7 */ /* 0x00032600080011ff */
[----:B----4-:R-:W-:Y:S05]  /*4f80*/  @!P0 NANOSLEEP.SYNCS 0x989680 ;  /* 0x009896800000895d */ /* 0x010fea0003900000 */
[----:B------:R-:W4:Y:S02]  /*4f90*/  @!P0 SYNCS.PHASECHK.TRANS64 P0, [R0+URZ+0x88], R3 ;  /* 0x00008803000085a7 */ /* 0x000f2400080010ff */
[----:B--2-4-:R-:W-:Y:S05]  /*4fa0*/  @P0 EXIT ;  /* 0x000000000000094d */ /* 0x014fea0003800000 */
[----:B------:R-:W-:Y:S05]  /*4fb0*/  BRA `(.L_x_99) ;  /* 0xfffffffc00e87947 */ /* 0x000fea000383ffff */
.L_x_84:
[----:B------:R-:W-:-:S06]  /*4fc0*/  UISETP.GE.AND UP1, UPT, UR10, 0x4, UPT ;  /* 0x000000040a00788c */ /* 0x000fcc000bf26270 */
[----:B------:R-:W-:-:S13]  /*4fd0*/  PLOP3.LUT P0, PT, PT, PT, UP1, 0x80, 0x8 ;  /* 0x000000000008781c */ /* 0x000fda0003f0f018 */
[----:B------:R-:W-:Y:S05]  /*4fe0*/  @!P0 EXIT ;  /* 0x000000000000894d */ /* 0x000fea0003800000 */
[----:B------:R-:W-:Y:S01]  /*4ff0*/  BAR.SYNC.DEFER_BLOCKING 0x6, 0xa0 ;  /* 0x0182800000007b1d */ /* 0x000fe20000010000 */
[C---:B------:R-:W-:Y:S01]  /*5000*/  IMAD.SHL.U32 R3, R185.reuse, 0x40, RZ ;  /* 0x00000040b9037824 */ /* 0x040fe200078e00ff */
[C---:B------:R-:W-:Y:S01]  /*5010*/  LOP3.LUT R189, R185.reuse, 0x60, RZ, 0xc0, !PT ;  /* 0x00000060b9bd7812 */ /* 0x040fe200078ec0ff */
[C---:B------:R-:W-:Y:S01]  /*5020*/  IMAD.SHL.U32 R172, R185.reuse, 0x8, RZ ;  /* 0x00000008b9ac7824 */ /* 0x040fe200078e00ff */
[C---:B------:R-:W-:Y:S01]  /*5030*/  LOP3.LUT R187, R185.reuse, 0x2, RZ, 0xc0, !PT ;  /* 0x00000002b9bb7812 */ /* 0x040fe200078ec0ff */
[----:B------:R-:W-:Y:S01]  /*5040*/  IMAD.U32 R79, R185, 0x10000, RZ ;  /* 0x00010000b94f7824 */ /* 0x000fe200078e00ff */
[----:B------:R-:W-:Y:S02]  /*5050*/  UMOV UR49, 0x400 ;  /* 0x0000040000317882 */ /* 0x000fe40000000000 */
[----:B------:R-:W1:Y:S01]  /*5060*/  LDC R177, c[0x0][0x370] ;  /* 0x0000dc00ffb17b82 */ /* 0x000e620000000800 */
[----:B------:R-:W-:Y:S01]  /*5070*/  ULEA UR49, UR37, UR49, 0x18 ;  /* 0x0000003125317291 */ /* 0x000fe2000f8ec0ff */
[----:B------:R-:W-:Y:S01]  /*5080*/  LOP3.LUT R5, R3, 0x180, RZ, 0xc0, !PT ;  /* 0x0000018003057812 */ /* 0x000fe200078ec0ff */
[----:B------:R-:W-:Y:S01]  /*5090*/  HFMA2 R192, -RZ, RZ, 0, 0 ;  /* 0x00000000ffc07431 */ /* 0x000fe200000001ff */
[----:B------:R-:W-:Y:S01]  /*50a0*/  LOP3.LUT R79, R79, 0x600000, RZ, 0xc0, !PT ;  /* 0x006000004f4f7812 */ /* 0x000fe200078ec0ff */
[----:B------:R-:W-:Y:S01]  /*50b0*/  UIADD3 UR4, UPT, UPT, UR49, 0x8200, URZ ;  /* 0x0000820031047890 */ /* 0x000fe2000fffe0ff */
[----:B------:R-:W-:Y:S01]  /*50c0*/  LOP3.LUT R172, R5, 0x30, R172, 0xf8, !PT ;  /* 0x0000003005ac7812 */ /* 0x000fe200078ef8ac */
[----:B------:R-:W-:Y:S01]  /*50d0*/  IMAD.MOV.U32 R76, RZ, RZ, RZ ;  /* 0x000000ffff4c7224 */ /* 0x000fe200078e00ff */
[----:B------:R-:W2:Y:S01]  /*50e0*/  LDC R74, c[0x0][0xb0c] ;  /* 0x0002c300ff4a7b82 */ /* 0x000ea20000000800 */
[----:B------:R-:W-:-:S02]  /*50f0*/  LOP3.LUT R185, R185, 0x4, RZ, 0xc0, !PT ;  /* 0x00000004b9b97812 */ /* 0x000fc400078ec0ff */
[----:B------:R-:W-:Y:S02]  /*5100*/  CS2R R182, SRZ ;  /* 0x0000000000b67805 */ /* 0x000fe4000001ff00 */
[----:B------:R-:W-:Y:S02]  /*5110*/  LOP3.LUT R172, R172, 0x1e40, R3, 0xf8, !PT ;  /* 0x00001e40acac7812 */ /* 0x000fe400078ef803 */
[----:B------:R-:W-:Y:S02]  /*5120*/  CS2R R180, SRZ ;  /* 0x0000000000b47805 */ /* 0x000fe4000001ff00 */
[----:B------:R-:W-:Y:S01]  /*5130*/  IADD3 R184, PT, PT, -R185, 0x2, RZ ;  /* 0x00000002b9b87810 */ /* 0x000fe20007ffe1ff */
[----:B------:R-:W-:Y:S01]  /*5140*/  IMAD.MOV R176, RZ, RZ, -R187 ;  /* 0x000000ffffb07224 */ /* 0x000fe200078e0abb */
[----:B------:R-:W-:Y:S01]  /*5150*/  MOV R188, UR4 ;  /* 0x0000000400bc7c02 */ /* 0x000fe20008000f00 */
[----:B------:R-:W3:Y:S01]  /*5160*/  LDC R174, c[0x0][0xb20] ;  /* 0x0002c800ffae7b82 */ /* 0x000ee20000000800 */
[----:B------:R-:W4:Y:S01]  /*5170*/  LDS R0, [UR49+0x130] ;  /* 0x00013031ff007984 */ /* 0x000f220008000800 */
[----:B------:R-:W-:Y:S01]  /*5180*/  VIADD R186, R172, UR49 ;  /* 0x00000031acba7c36 */ /* 0x000fe20008000000 */
[----:B------:R-:W1:Y:S01]  /*5190*/  LDCU.64 UR52, c[0x0][0x348] ;  /* 0x00006900ff3477ac */ /* 0x000e620008000a00 */
[----:B------:R-:W-:-:S02]  /*51a0*/  IMAD.MOV R175, RZ, RZ, -R185 ;  /* 0x000000ffffaf7224 */ /* 0x000fc400078e0ab9 */
[----:B------:R-:W-:Y:S01]  /*51b0*/  VIADD R186, R186, 0x200 ;  /* 0x00000200baba7836 */ /* 0x000fe20000000000 */
[----:B------:R-:W1:Y:S01]  /*51c0*/  LDCU.64 UR38, c[0x0][0x888] ;  /* 0x00011100ff2677ac */ /* 0x000e620008000a00 */
[----:B------:R-:W1:Y:S01]  /*51d0*/  LDC R73, c[0x0][0xb30] ;  /* 0x0002cc00ff497b82 */ /* 0x000e620000000800 */
[----:B------:R-:W1:Y:S01]  /*51e0*/  LDCU.64 UR44, c[0x0][0x890] ;  /* 0x00011200ff2c77ac */ /* 0x000e620008000a00 */
[----:B------:R-:W-:-:S06]  /*51f0*/  UIADD3 UR48, UPT, UPT, UR49, 0x200, URZ ;  /* 0x0000020031307890 */ /* 0x000fcc000fffe0ff */
[----:B------:R-:W1:Y:S08]  /*5200*/  LDC.64 R168, c[0x0][0xb10] ;  /* 0x0002c400ffa87b82 */ /* 0x000e700000000a00 */
[----:B------:R-:W1:Y:S08]  /*5210*/  LDC.64 R70, c[0x0][0xb18] ;  /* 0x0002c600ff467b82 */ /* 0x000e700000000a00 */
[----:B------:R-:W1:Y:S08]  /*5220*/  LDC.64 R68, c[0x0][0xb28] ;  /* 0x0002ca00ff447b82 */ /* 0x000e700000000a00 */
[----:B------:R-:W1:Y:S01]  /*5230*/  LDC.64 R166, c[0x0][0x8b0] ;  /* 0x00022c00ffa67b82 */ /* 0x000e620000000a00 */
[----:B----4-:R-:W-:-:S07]  /*5240*/  IMAD.IADD R79, R0, 0x1, R79 ;  /* 0x00000001004f7824 */ /* 0x010fce00078e024f */
[----:B------:R-:W4:Y:S08]  /*5250*/  LDC.64 R164, c[0x0][0x8a8] ;  /* 0x00022a00ffa47b82 */ /* 0x000f300000000a00 */
[----:B--23--:R-:W1:Y:S02]  /*5260*/  LDC R178, c[0x0][0x374] ;  /* 0x0000dd00ffb27b82 */ /* 0x00ce640000000800 */
.L_x_144:
[----:B------:R-:W-:Y:S02]  /*5270*/  LEA R0, R192, UR49, 0x3 ;  /* 0x00000031c0007c11 */ /* 0x000fe4000f8e18ff */
[----:B------:R-:W-:Y:S02]  /*5280*/  SHF.L.U32 R3, R182, 0x1f, RZ ;  /* 0x0000001fb6037819 */ /* 0x000fe400000006ff */
[----:B-1----:R-:W-:Y:S02]  /*5290*/  LEA R16, R192, UR49, 0x4 ;  /* 0x00000031c0107c11 */ /* 0x002fe4000f8e20ff */
[----:B------:R-:W2:Y:S02]  /*52a0*/  SYNCS.PHASECHK.TRANS64.TRYWAIT P0, [R0+URZ+0xa0], R3 ;  /* 0x0000a003000075a7 */ /* 0x000ea400080011ff */
[----:B--2---:R-:W-:Y:S05]  /*52b0*/  @!P0 BRA `(.L_x_100) ;  /* 0x0000006c00bc8947 */ /* 0x004fea0003800000 */
.L_x_189:
[----:B------:R-:W3:Y:S01]  /*52c0*/  LDC.64 R12, c[0x0][0xb10] ;  /* 0x0002c400ff0c7b82 */ /* 0x000ee20000000a00 */
[----:B------:R-:W4:Y:S01]  /*52d0*/  LDS.128 R16, [R16+0x110] ;  /* 0x0001100010107984 */ /* 0x000f220000000c00 */
[----:B-1----:R-:W-:Y:S01]  /*52e0*/  ISETP.NE.AND P1, PT, R73, 0x1, PT ;  /* 0x000000014900780c */ /* 0x002fe20003f25270 */
[----:B--2---:R-:W-:Y:S01]  /*52f0*/  VIADD R0, R0, 0xb0 ;  /* 0x000000b000007836 */ /* 0x004fe20000000000 */
[----:B------:R-:W-:Y:S04]  /*5300*/  ISETP.GE.AND P0, PT, R72, 0x1, PT ;  /* 0x000000014800780c */ /* 0x000fe80003f06270 */
[----:B------:R-:W1:Y:S01]  /*5310*/  LDC.64 R10, c[0x0][0xb18] ;  /* 0x0002c600ff0a7b82 */ /* 0x000e620000000a00 */
[----:B------:R-:W-:Y:S01]  /*5320*/  PRMT R0, RZ, 0x654, R0 ;  /* 0x00000654ff007816 */ /* 0x000fe20000000000 */
[----:B------:R-:W-:Y:S01]  /*5330*/  @!PT LDS RZ, [RZ] ;  /* 0x00000000fffff984 */ /* 0x000fe20000000800 */
[----:B------:R-:W-:Y:S01]  /*5340*/  @!PT LDS RZ, [RZ] ;  /* 0x00000000fffff984 */ /* 0x000fe20000000800 */
[----:B------:R-:W-:Y:S01]  /*5350*/  @!PT LDS RZ, [RZ] ;  /* 0x00000000fffff984 */ /* 0x000fe20000000800 */
[----:B------:R-:W-:Y:S01]  /*5360*/  @!PT LDS RZ, [RZ] ;  /* 0x00000000fffff984 */ /* 0x000fe20000000800 */
[----:B------:R2:W-:Y:S06]  /*5370*/  MEMBAR.ALL.CTA ;  /* 0x0000000000007992 */ /* 0x0005ec0000008000 */
[----:B--2---:R-:W2:Y:S01]  /*5380*/  FENCE.VIEW.ASYNC.S ;  /* 0x00000000000073c6 */ /* 0x004ea20000000000 */
[----:B------:R-:W1:Y:S08]  /*5390*/  @!P1 LDC R14, c[0x0][0xb20] ;  /* 0x0002c800ff0e9b82 */ /* 0x000e700000000800 */
[----:B------:R-:W1:Y:S01]  /*53a0*/  @!P1 LDC R9, c[0x0][0xb0c] ;  /* 0x0002c300ff099b82 */ /* 0x000e620000000800 */
[----:B--2---:R2:W-:Y:S01]  /*53b0*/  SYNCS.ARRIVE.TRANS64.RED.A1T0 RZ, [R0+URZ], RZ ;  /* 0x000000ff00ff79a7 */ /* 0x0045e200081004ff */
[----:B----4-:R-:W-:Y:S04]  /*53c0*/  LOP3.LUT P4, RZ, R18, 0x1, RZ, 0xc0, !PT ;  /* 0x0000000112ff7812 */ /* 0x010fe8000788c0ff */
[----:B------:R-:W-:Y:S09]  /*53d0*/  P2R R190, PR, RZ, 0x10 ;  /* 0x00000010ffbe7803 */ /* 0x000ff20000000000 */
[----:B------:R-:W-:Y:S02]  /*53e0*/  @P4 MOV R77, R16 ;  /* 0x00000010004d4202 */ /* 0x000fe40000000f00 */
[----:B------:R-:W-:Y:S01]  /*53f0*/  @P4 LOP3.LUT R75, R17, 0xffff, RZ, 0xc0, !PT ;  /* 0x0000ffff114b4812 */ /* 0x000fe200078ec0ff */
[----:B--23--:R-:W-:Y:S06]  /*5400*/  @!P0 BRA `(.L_x_101) ;  /* 0x0000000000a48947 */ /* 0x00cfec0003800000 */
[----:B------:R-:W-:Y:S01]  /*5410*/  IMAD.HI.U32 R23, R178, R71, RZ ;  /* 0x00000047b2177227 */ /* 0x000fe200078e00ff */
[----:B------:R-:W-:Y:S02]  /*5420*/  ISETP.NE.AND P0, PT, R70, 0x1, PT ;  /* 0x000000014600780c */ /* 0x000fe40003f05270 */
[----:B------:R-:W-:Y:S01]  /*5430*/  ISETP.NE.AND P2, PT, R72, 0x1, PT ;  /* 0x000000014800780c */ /* 0x000fe20003f45270 */
[----:B------:R-:W-:Y:S01]  /*5440*/  IMAD.HI.U32 R22, R177, R168, RZ ;  /* 0x000000a8b1167227 */ /* 0x000fe200078e00ff */
[----:B------:R-:W-:Y:S02]  /*5450*/  SHF.R.U32.HI R23, RZ, R174, R23 ;  /* 0x000000aeff177219 */ /* 0x000fe40000011617 */
[----:B------:R-:W-:Y:S01]  /*5460*/  ISETP.NE.AND P3, PT, R74, 0x1, PT ;  /* 0x000000014a00780c */ /* 0x000fe20003f65270 */
[----:B------:R-:W-:Y:S01]  /*5470*/  IMAD.HI.U32 R26, R77, R168, RZ ;  /* 0x000000a84d1a7227 */ /* 0x000fe200078e00ff */
[----:B------:R-:W-:Y:S02]  /*5480*/  SHF.R.U32.HI R22, RZ, R169, R22 ;  /* 0x000000a9ff167219 */ /* 0x000fe40000011616 */
[----:B------:R-:W-:Y:S01]  /*5490*/  SEL R3, R178, R23, !P0 ;  /* 0x00000017b2037207 */ /* 0x000fe20004000000 */
[----:B------:R-:W-:Y:S01]  /*54a0*/  IMAD.HI.U32 R23, R75, R71, RZ ;  /* 0x000000474b177227 */ /* 0x000fe200078e00ff */
[----:B------:R-:W-:Y:S02]  /*54b0*/  SEL R7, R177, R22, !P3 ;  /* 0x00000016b1077207 */ /* 0x000fe40005800000 */
[----:B------:R-:W-:Y:S01]  /*54c0*/  SHF.R.U32.HI R26, RZ, R169, R26 ;  /* 0x000000a9ff1a7219 */ /* 0x000fe2000001161a */
[-C--:B------:R-:W-:Y:S04]  /*54d0*/  IMAD.HI.U32 R22, R3, R68.reuse, RZ ;  /* 0x0000004403167227 */ /* 0x080fe800078e00ff */
[----:B------:R-:W-:Y:S01]  /*54e0*/  IMAD.HI.U32 R24, R7, R68, RZ ;  /* 0x0000004407187227 */ /* 0x000fe200078e00ff */
[-C--:B------:R-:W-:Y:S02]  /*54f0*/  @P2 SHF.R.U32.HI R3, RZ, R69.reuse, R22 ;  /* 0x00000045ff032219 */ /* 0x080fe40000011616 */
[----:B------:R-:W-:Y:S02]  /*5500*/  SHF.R.U32.HI R22, RZ, R174, R23 ;  /* 0x000000aeff167219 */ /* 0x000fe40000011617 */
[----:B------:R-:W-:Y:S01]  /*5510*/  @P2 SHF.R.U32.HI R7, RZ, R69, R24 ;  /* 0x00000045ff072219 */ /* 0x000fe20000011618 */
[C---:B------:R-:W-:Y:S01]  /*5520*/  IMAD R2, R72.reuse, R3, RZ ;  /* 0x0000000348027224 */ /* 0x040fe200078e02ff */
[----:B------:R-:W-:Y:S02]  /*5530*/  SEL R5, R75, R22, !P0 ;  /* 0x000000164b057207 */ /* 0x000fe40004000000 */
[----:B------:R-:W-:Y:S01]  /*5540*/  SEL R3, R77, R26, !P3 ;  /* 0x0000001a4d037207 */ /* 0x000fe20005800000 */
[----:B------:R-:W-:Y:S01]  /*5550*/  IMAD R4, R72, R7, RZ ;  /* 0x0000000748047224 */ /* 0x000fe200078e02ff */
[C---:B------:R-:W-:Y:S01]  /*5560*/  ISETP.GE.AND P0, PT, R5.reuse, R2, PT ;  /* 0x000000020500720c */ /* 0x040fe20003f06270 */
[----:B------:R-:W-:Y:S03]  /*5570*/  IMAD.HI.U32 R6, R5, R68, RZ ;  /* 0x0000004405067227 */ /* 0x000fe600078e00ff */
[----:B------:R-:W-:Y:S01]  /*5580*/  ISETP.GE.OR P0, PT, R3, R4, P0 ;  /* 0x000000040300720c */ /* 0x000fe20000706670 */
[----:B------:R-:W-:Y:S01]  /*5590*/  IMAD.MOV R4, RZ, RZ, -R3 ;  /* 0x000000ffff047224 */ /* 0x000fe200078e0a03 */
[-C--:B------:R-:W-:Y:S03]  /*55a0*/  SHF.R.U32.HI R6, RZ, R69.reuse, R6 ;  /* 0x00000045ff067219 */ /* 0x080fe60000011606 */
[----:B------:R-:W-:Y:S01]  /*55b0*/  IMAD R77, R74, R4, R77 ;  /* 0x000000044a4d7224 */ /* 0x000fe200078e024d */
[----:B------:R-:W-:Y:S05]  /*55c0*/  SEL R15, R5, R6, !P2 ;  /* 0x00000006050f7207 */ /* 0x000fea0005000000 */
[----:B------:R-:W-:Y:S02]  /*55d0*/  IMAD.MOV R6, RZ, RZ, -R15 ;  /* 0x000000ffff067224 */ /* 0x000fe400078e0a0f */
[C---:B------:R-:W-:Y:S04]  /*55e0*/  @!P0 IMAD.HI.U32 R2, R3.reuse, R68, RZ ;  /* 0x0000004403028227 */ /* 0x040fe800078e00ff */
[----:B------:R-:W-:Y:S01]  /*55f0*/  IMAD R6, R72, R6, R5 ;  /* 0x0000000648067224 */ /* 0x000fe200078e0205 */
[----:B------:R-:W-:Y:S04]  /*5600*/  @!P0 SHF.R.U32.HI R2, RZ, R69, R2 ;  /* 0x00000045ff028219 */ /* 0x000fe80000011602 */
[----:B------:R-:W-:Y:S02]  /*5610*/  @!P0 SEL R0, R3, R2, !P2 ;  /* 0x0000000203008207 */ /* 0x000fe40005000000 */
[----:B------:R-:W-:Y:S02]  /*5620*/  IADD3 R2, PT, PT, -R5, RZ, RZ ;  /* 0x000000ff05027210 */ /* 0x000fe40007ffe1ff */
[----:B------:R-:W-:Y:S01]  /*5630*/  @!P0 IADD3 R8, PT, PT, R15, -R0, RZ ;  /* 0x800000000f088210 */ /* 0x000fe20007ffe0ff */
[----:B------:R-:W-:Y:S02]  /*5640*/  @!P0 IMAD R0, R7, R6, R0 ;  /* 0x0000000607008224 */ /* 0x000fe400078e0200 */
[----:B------:R-:W-:Y:S02]  /*5650*/  IMAD R75, R70, R2, R75 ;  /* 0x00000002464b7224 */ /* 0x000fe400078e024b */
[----:B------:R-:W-:Y:S02]  /*5660*/  @!P0 IMAD R5, R8, R72, R3 ;  /* 0x0000004808058224 */ /* 0x000fe400078e0203 */
[----:B------:R-:W-:Y:S04]  /*5670*/  @!P0 IMAD.MOV.U32 R3, RZ, RZ, R0 ;  /* 0x000000ffff038224 */ /* 0x000fe800078e0000 */
[----:B------:R-:W-:Y:S02]  /*5680*/  IMAD R77, R3, R74, R77 ;  /* 0x0000004a034d7224 */ /* 0x000fe400078e024d */
[----:B------:R-:W-:Y:S07]  /*5690*/  IMAD R75, R5, R70, R75 ;  /* 0x00000046054b7224 */ /* 0x000fee00078e024b */
.L_x_101:
[----:B-1----:R-:W-:Y:S01]  /*56a0*/  @!P1 ISETP.NE.AND P0, PT, R10, 0x1, PT ;  /* 0x000000010a00980c */ /* 0x002fe20003f05270 */
[----:B------:R-:W-:Y:S01]  /*56b0*/  @!P1 IMAD.HI.U32 R0, R77, R12, RZ ;  /* 0x0000000c4d009227 */ /* 0x000fe200078e00ff */
[----:B------:R-:W-:Y:S01]  /*56c0*/  @!P1 ISETP.NE.AND P2, PT, R9, 0x1, PT ;  /* 0x000000010900980c */ /* 0x000fe20003f45270 */
[----:B------:R-:W-:Y:S01]  /*56d0*/  ULOP3.LUT UP0, URZ, UR48, 0x1b0, URZ, 0xc0, !UPT ;  /* 0x000001b030ff7892 */ /* 0x000fe2000f80c0ff */
[----:B------:R-:W-:Y:S01]  /*56e0*/  R2UR UR42, R21 ;  /* 0x00000000152a72ca */ /* 0x000fe200000e0000 */
[----:B------:R-:W-:Y:S01]  /*56f0*/  @!P1 IMAD.HI.U32 R3, R75, R11, RZ ;  /* 0x0000000b4b039227 */ /* 0x000fe200078e00ff */
[----:B------:R-:W-:Y:S02]  /*5700*/  @!P1 SHF.R.U32.HI R0, RZ, R13, R0 ;  /* 0x0000000dff009219 */ /* 0x000fe40000011600 */
[----:B------:R-:W-:Y:S01]  /*5710*/  R2UR UR41, R20 ;  /* 0x00000000142972ca */ /* 0x000fe200000e0000 */
[----:B------:R-:W-:Y:S01]  /*5720*/  VIADD R192, R192, 0x1 ;  /* 0x00000001c0c07836 */ /* 0x000fe20000000000 */
[----:B------:R-:W-:Y:S02]  /*5730*/  @!P1 SHF.R.U32.HI R2, RZ, R14, R3 ;  /* 0x0000000eff029219 */ /* 0x000fe40000011603 */
[----:B------:R-:W-:Y:S02]  /*5740*/  @!P1 SEL R3, R77, R0, !P2 ;  /* 0x000000004d039207 */ /* 0x000fe40005000000 */
[----:B------:R-:W-:Y:S02]  /*5750*/  @!P1 SEL R2, R75, R2, !P0 ;  /* 0x000000024b029207 */ /* 0x000fe40004000000 */
[----:B------:R-:W-:Y:S01]  /*5760*/  @P4 SHF.R.U32.HI R179, RZ, 0x10, R17 ;  /* 0x00000010ffb34819 */ /* 0x000fe20000011611 */
[----:B------:R-:W-:Y:S02]  /*5770*/  USHF.L.U32 UR42, UR42, 0x7, URZ ;  /* 0x000000072a2a7899 */ /* 0x000fe400080006ff */
[----:B------:R-:W-:Y:S02]  /*5780*/  @!P1 IMAD.IADD R0, R2, 0x1, -R3 ;  /* 0x0000000102009824 */ /* 0x000fe400078e0a03 */
[----:B------:R-:W-:Y:S01]  /*5790*/  @!P1 IMAD.IADD R2, R3, 0x1, -R2 ;  /* 0x0000000103029824 */ /* 0x000fe200078e0a02 */
[----:B------:R-:W-:Y:S01]  /*57a0*/  USHF.L.U32 UR41, UR41, 0x8, URZ ;  /* 0x0000000829297899 */ /* 0x000fe200080006ff */
[----:B------:R-:W-:Y:S02]  /*57b0*/  @!P1 IMAD R77, R0, R9, R77 ;  /* 0x00000009004d9224 */ /* 0x000fe400078e024d */
[----:B------:R-:W-:Y:S01]  /*57c0*/  @!P1 IMAD R75, R2, R10, R75 ;  /* 0x0000000a024b9224 */ /* 0x000fe200078e024b */
[----:B------:R-:W-:Y:S08]  /*57d0*/  BRA.U !UP0, `(.L_x_102) ;  /* 0x0000000108407547 */ /* 0x000ff0000b800000 */
[----:B------:R-:W1:Y:S01]  /*57e0*/  LDCU.64 UR8, c[0x4][0x88] ;  /* 0x01001100ff0877ac */ /* 0x000e620008000a00 */
[----:B------:R-:W-:Y:S01]  /*57f0*/  MOV R3, 0x0 ;  /* 0x0000000000037802 */ /* 0x000fe20000000f00 */
[----:B------:R-:W-:Y:S02]  /*5800*/  HFMA2 R12, -RZ, RZ, 0, 5.9604644775390625e-08 ;  /* 0x00000001ff0c7431 */ /* 0x000fe400000001ff */
[----:B------:R-:W-:Y:S02]  /*5810*/  IMAD.MOV.U32 R8, RZ, RZ, 0x70 ;  /* 0x00000070ff087424 */ /* 0x000fe400078e00ff */
[----:B------:R-:W-:Y:S01]  /*5820*/  IMAD.MOV.U32 R13, RZ, RZ, RZ ;  /* 0x000000ffff0d7224 */ /* 0x000fe200078e00ff */
[----:B------:R-:W2:Y:S01]  /*5830*/  LDCU.64 UR6, c[0x4][0x90] ;  /* 0x01001200ff0677ac */ /* 0x000ea20008000a00 */
[----:B------:R-:W3:Y:S01]  /*5840*/  LDC.64 R2, c[0x4][R3] ;  /* 0x0100000003027b82 */ /* 0x000ee20000000a00 */
[----:B------:R-:W4:Y:S01]  /*5850*/  LDCU.64 UR4, c[0x4][0x8] ;  /* 0x01000100ff0477ac */ /* 0x000f220008000a00 */
[----:B-1----:R-:W-:Y:S01]  /*5860*/  MOV R5, UR9 ;  /* 0x0000000900057c02 */ /* 0x002fe20008000f00 */
[----:B------:R-:W-:Y:S01]  /*5870*/  IMAD.U32 R4, RZ, RZ, UR8 ;  /* 0x00000008ff047e24 */ /* 0x000fe2000f8e00ff */
[----:B--2---:R-:W-:Y:S01]  /*5880*/  MOV R7, UR7 ;  /* 0x0000000700077c02 */ /* 0x004fe20008000f00 */
[----:B------:R-:W-:Y:S01]  /*5890*/  IMAD.U32 R6, RZ, RZ, UR6 ;  /* 0x00000006ff067e24 */ /* 0x000fe2000f8e00ff */
[----:B----4-:R-:W-:Y:S01]  /*58a0*/  MOV R11, UR5 ;  /* 0x00000005000b7c02 */ /* 0x010fe20008000f00 */
[----:B------:R-:W-:Y:S02]  /*58b0*/  IMAD.U32 R10, RZ, RZ, UR4 ;  /* 0x00000004ff0a7e24 */ /* 0x000fe4000f8e00ff */
[----:B------:R-:W-:Y:S07]  /*58c0*/  LEPC R20, `(.L_x_102) ;  /* 0x000000001014794e */ /* 0x000fee0000000000 */
[----:B---3-5:R-:W-:Y:S05]  /*58d0*/  CALL.ABS.NOINC R2 ;  /* 0x0000000002007343 */ /* 0x028fea0003c00000 */
.L_x_102:
[----:B------:R-:W-:Y:S01]  /*58e0*/  LOP3.LUT P0, RZ, R188, 0x1b0, RZ, 0xc0, !PT ;  /* 0x000001b0bcff7812 */ /* 0x000fe2000780c0ff */
[----:B------:R-:W-:Y:S11]  /*58f0*/  BSSY.RECONVERGENT B6, `(.L_x_103) ;  /* 0x0000013000067945 */ /* 0x000ff60003800200 */
[----:B------:R-:W-:Y:S01]  /*5900*/  @!UPT UIADD3 URZ, UPT, UPT, URZ, URZ, URZ ;  /* 0x000000fffffff290 */ /* 0x000fe2000fffe0ff */
[----:B------:R-:W-:Y:S05]  /*5910*/  @!P0 BRA `(.L_x_104) ;  /* 0x0000000000408947 */ /* 0x000fea0003800000 */
        /* <DEDUP_REMOVED lines=16> */
.L_x_104:
[----:B------:R-:W-:Y:S05]  /*5a20*/  BSYNC.RECONVERGENT B6 ;  /* 0x0000000000067941 */ /* 0x000fea0003800200 */
.L_x_103:
[----:B------:R-:W-:Y:S01]  /*5a30*/  ISETP.NE.U32.AND P4, PT, R166, RZ, PT ;  /* 0x000000ffa600720c */ /* 0x000fe20003f85070 */
[----:B------:R-:W-:Y:S01]  /*5a40*/  UISETP.NE.AND UP2, UPT, UR50, URZ, UPT ;  /* 0x000000ff3200728c */ /* 0x000fe2000bf45270 */
[----:B------:R-:W-:Y:S01]  /*5a50*/  ISETP.NE.U32.AND P2, PT, RZ, UR38, PT ;  /* 0x00000026ff007c0c */ /* 0x000fe2000bf45070 */
[----:B------:R-:W-:Y:S01]  /*5a60*/  UISETP.NE.U32.AND UP1, UPT, UR44, URZ, UPT ;  /* 0x000000ff2c00728c */ /* 0x000fe2000bf25070 */
[----:B------:R-:W-:Y:S01]  /*5a70*/  ISETP.NE.AND.EX P4, PT, R167, RZ, PT, P4 ;  /* 0x000000ffa700720c */ /* 0x000fe20003f85340 */
[----:B------:R-:W-:Y:S01]  /*5a80*/  UPLOP3.LUT UP0, UPT, UPT, UPT, UPT, 0x40, 0x4 ;  /* 0x000000000004789c */ /* 0x000fe20003f0e870 */
[----:B------:R-:W-:Y:S01]  /*5a90*/  ISETP.NE.AND.EX P2, PT, RZ, UR39, PT, P2 ;  /* 0x00000027ff007c0c */ /* 0x000fe2000bf45320 */
[----:B------:R-:W-:Y:S01]  /*5aa0*/  UISETP.NE.AND.EX UP1, UPT, UR45, URZ, UPT, UP1 ;  /* 0x000000ff2d00728c */ /* 0x000fe2000bf25310 */
[----:B------:R-:W-:Y:S04]  /*5ab0*/  PLOP3.LUT P1, PT, PT, PT, UP2, 0x80, 0x8 ;  /* 0x000000000008781c */ /* 0x000fe80003f2f028 */
[----:B------:R-:W-:Y:S06]  /*5ac0*/  @UP2 UPLOP3.LUT UP0, UPT, UPT, UPT, UP1, 0x80, 0x8 ;  /* 0x000000000008289c */ /* 0x000fec0003f0f010 */
[----:B------:R-:W-:Y:S01]  /*5ad0*/  PLOP3.LUT P0, PT, PT, PT, UP0, 0x80, 0x8 ;  /* 0x000000000008781c */ /* 0x000fe20003f0f008 */
[----:B------:R-:W-:Y:S01]  /*5ae0*/  @!UPT UIADD3 URZ, UPT, UPT, URZ, URZ, URZ ;  /* 0x000000fffffff290 */ /* 0x000fe2000fffe0ff */
[----:B------:R-:W-:Y:S11]  /*5af0*/  BRA.U !UP1, `(.L_x_105) ;  /* 0x0000000109387547 */ /* 0x000ff6000b800000 */
[----:B------:R-:W-:Y:S01]  /*5b00*/  UISETP.NE.U32.AND UP0, UPT, UR38, URZ, UPT ;  /* 0x000000ff2600728c */ /* 0x000fe2000bf05070 */
[----:B------:R-:W-:Y:S02]  /*5b10*/  HFMA2 R0, -RZ, RZ, 0, 5.9604644775390625e-08 ;  /* 0x00000001ff007431 */ /* 0x000fe400000001ff */
[----:B------:R-:W-:Y:S01]  /*5b20*/  IMAD.MOV.U32 R171, RZ, RZ, 0x1 ;  /* 0x00000001ffab7424 */ /* 0x000fe200078e00ff */
[----:B------:R-:W-:Y:S06]  /*5b30*/  UISETP.NE.AND.EX UP0, UPT, UR39, URZ, UPT, UP0 ;  /* 0x000000ff2700728c */ /* 0x000fec000bf05300 */
[----:B------:R-:W-:Y:S05]  /*5b40*/  PLOP3.LUT P3, PT, PT, PT, UP0, 0x80, 0x8 ;  /* 0x000000000008781c */ /* 0x000fea0003f6f008 */
[----:B------:R-:W1:Y:S01]  /*5b50*/  @UP0 LDCU.64 UR6, c[0x0][0x888] ;  /* 0x00011100ff0607ac */ /* 0x000e620008000a00 */
[----:B------:R-:W-:Y:S07]  /*5b60*/  @UP0 UIMAD UR4, UR36, UR44, URZ ;  /* 0x0000002c240402a4 */ /* 0x000fee000f8e02ff */
[----:B------:R-:W-:Y:S01]  /*5b70*/  @!P3 PRMT R171, R0, 0x7610, R171 ;  /* 0x0000761000abb816 */ /* 0x000fe200000000ab */
[----:B-1----:R-:W-:Y:S03]  /*5b80*/  @UP0 UIMAD.WIDE UR6, UR4, 0x4, UR6 ;  /* 0x00000004040608a5 */ /* 0x002fe6000f8e0206 */
[----:B------:R-:W1:Y:S03]  /*5b90*/  @!UP0 LDCU UR4, c[0x0][0x880] ;  /* 0x00011000ff0487ac */ /* 0x000e660008000800 */
[----:B------:R-:W-:Y:S01]  /*5ba0*/  IMAD.U32 R2, RZ, RZ, UR6 ;  /* 0x00000006ff027e24 */ /* 0x000fe2000f8e00ff */
[----:B------:R-:W-:Y:S05]  /*5bb0*/  MOV R3, UR7 ;  /* 0x0000000700037c02 */ /* 0x000fea0008000f00 */
[----:B-----5:R2:W5:Y:S02]  /*5bc0*/  @P3 LDG.E R81, desc[UR46][R2.64] ;  /* 0x0000002e02513981 */ /* 0x020564000c1e1900 */
[----:B-12---:R-:W-:Y:S02]  /*5bd0*/  @!P3 IMAD.U32 R81, RZ, RZ, UR4 ;  /* 0x00000004ff51be24 */ /* 0x006fe4000f8e00ff */
.L_x_105:
[----:B------:R-:W-:Y:S05]  /*5be0*/  @!P4 BRA `(.L_x_106) ;  /* 0x000000000020c947 */ /* 0x000fea0003800000 */
[----:B------:R-:W-:Y:S04]  /*5bf0*/  ISETP.NE.U32.AND P3, PT, R164, RZ, PT ;  /* 0x000000ffa400720c */ /* 0x000fe80003f65070 */
[----:B------:R-:W-:Y:S11]  /*5c00*/  ISETP.NE.AND.EX P3, PT, R165, RZ, PT, P3 ;  /* 0x000000ffa500720c */ /* 0x000ff60003f65330 */
[----:B------:R-:W-:Y:S02]  /*5c10*/  @!UPT UIADD3 URZ, UPT, UPT, URZ, URZ, URZ ;  /* 0x000000fffffff290 */ /* 0x000fe4000fffe0ff */
[----:B------:R-:W1:Y:S01]  /*5c20*/  @P3 LDC.64 R2, c[0x0][0x8a8] ;  /* 0x00022a00ff023b82 */ /* 0x000e620000000a00 */
[----:B------:R-:W-:Y:S04]  /*5c30*/  @P3 IMAD R0, R166, UR36, RZ ;  /* 0x00000024a6003c24 */ /* 0x000fe8000f8e02ff */
[----:B-1----:R-:W-:Y:S05]  /*5c40*/  @P3 IMAD.WIDE R2, R0, 0x4, R2 ;  /* 0x0000000400023825 */ /* 0x002fea00078e0202 */
[----:B-----5:R1:W5:Y:S02]  /*5c50*/  @P3 LDG.E R78, desc[UR46][R2.64] ;  /* 0x0000002e024e3981 */ /* 0x020364000c1e1900 */
[----:B-1----:R-:W2:Y:S02]  /*5c60*/  @!P3 LDC R78, c[0x0][0x8a0] ;  /* 0x00022800ff4ebb82 */ /* 0x002ea40000000800 */
.L_x_106:
[----:B-----5:R-:W-:Y:S01]  /*5c70*/  FSETP.NEU.AND P4, PT, R81, RZ, PT ;  /* 0x000000ff5100720b */ /* 0x020fe20003f8d000 */
[----:B------:R-:W-:Y:S01]  /*5c80*/  BSSY B1, `(.L_x_107) ;  /* 0x0000047000017945 */ /* 0x000fe20003800000 */
[----:B------:R-:W-:Y:S01]  /*5c90*/  SEL R5, RZ, 0xffffffff, P2 ;  /* 0xffffffffff057807 */ /* 0x000fe20001000000 */
[----:B------:R-:W-:Y:S01]  /*5ca0*/  IMAD.MOV.U32 R196, RZ, RZ, 0x1 ;  /* 0x00000001ffc47424 */ /* 0x000fe200078e00ff */
[----:B------:R-:W-:Y:S01]  /*5cb0*/  LOP3.LUT P3, RZ, R171, 0xff, RZ, 0xc0, !PT ;  /* 0x000000ffabff7812 */ /* 0x000fe2000786c0ff */
[C---:B------:R-:W-:Y:S01]  /*5cc0*/  IMAD R80, R76.reuse, 0x100, R79 ;  /* 0x000001004c507824 */ /* 0x040fe200078e024f */
[----:B------:R-:W-:Y:S02]  /*5cd0*/  @P1 SEL R0, RZ, 0xffffffff, P4 ;  /* 0xffffffffff001807 */ /* 0x000fe40002000000 */
[----:B------:R-:W-:Y:S02]  /*5ce0*/  CS2R R162, SRZ ;  /* 0x0000000000a27805 */ /* 0x000fe4000001ff00 */
[----:B------:R-:W-:Y:S02]  /*5cf0*/  LEA R3, R181, UR49, 0x3 ;  /* 0x00000031b5037c11 */ /* 0x000fe4000f8e18ff */
[----:B------:R-:W-:Y:S02]  /*5d00*/  CS2R R160, SRZ ;  /* 0x0000000000a07805 */ /* 0x000fe4000001ff00 */
[----:B------:R-:W-:Y:S02]  /*5d10*/  @P0 SEL R0, R5, R0, !P3 ;  /* 0x0000000005000207 */ /* 0x000fe40005800000 */
[----:B------:R-:W-:Y:S02]  /*5d20*/  CS2R R158, SRZ ;  /* 0x00000000009e7805 */ /* 0x000fe4000001ff00 */
[----:B------:R-:W-:Y:S02]  /*5d30*/  LEA R191, R76, UR49, 0x3 ;  /* 0x000000314cbf7c11 */ /* 0x000fe4000f8e18ff */
[----:B------:R-:W-:Y:S02]  /*5d40*/  CS2R R156, SRZ ;  /* 0x00000000009c7805 */ /* 0x000fe4000001ff00 */
[----:B------:R-:W-:Y:S02]  /*5d50*/  @P1 LOP3.LUT R0, R0, 0x1, RZ, 0xc0, !PT ;  /* 0x0000000100001812 */ /* 0x000fe400078ec0ff */
[----:B------:R-:W-:Y:S02]  /*5d60*/  CS2R R154, SRZ ;  /* 0x00000000009a7805 */ /* 0x000fe4000001ff00 */
[----:B------:R-:W-:Y:S02]  /*5d70*/  SHF.L.U32 R2, R183, 0x1f, RZ ;  /* 0x0000001fb7027819 */ /* 0x000fe400000006ff */
[----:B------:R-:W-:Y:S02]  /*5d80*/  CS2R R152, SRZ ;  /* 0x0000000000987805 */ /* 0x000fe4000001ff00 */
[----:B------:R-:W-:Y:S02]  /*5d90*/  ISETP.NE.U32.OR P6, PT, R0, 0x1, !P1 ;  /* 0x000000010000780c */ /* 0x000fe40004fc5470 */
[----:B------:R-:W-:Y:S02]  /*5da0*/  CS2R R150, SRZ ;  /* 0x0000000000967805 */ /* 0x000fe4000001ff00 */
[----:B------:R-:W-:Y:S02]  /*5db0*/  PLOP3.LUT P2, PT, PT, PT, UP1, 0x80, 0x8 ;  /* 0x000000000008781c */ /* 0x000fe40003f4f018 */
[----:B------:R-:W-:Y:S02]  /*5dc0*/  CS2R R148, SRZ ;  /* 0x0000000000947805 */ /* 0x000fe4000001ff00 */
[----:B------:R-:W-:Y:S02]  /*5dd0*/  SEL R0, RZ, 0xffffffff, P4 ;  /* 0xffffffffff007807 */ /* 0x000fe40002000000 */
[----:B------:R-:W-:Y:S03]  /*5de0*/  P2R R204, PR, RZ, 0x40 ;  /* 0x00000040ffcc7803 */ /* 0x000fe60000000000 */
[----:B------:R-:W-:Y:S04]  /*5df0*/  @P6 SHF.L.U32 R4, R180, 0x1f, RZ ;  /* 0x0000001fb4046819 */ /* 0x000fe800000006ff */
[----:B------:R-:W-:Y:S01]  /*5e00*/  @P2 SEL R0, R5, R0, !P3 ;  /* 0x0000000005002207 */ /* 0x000fe20005800000 */
[----:B------:R-:W1:Y:S03]  /*5e10*/  @P6 SYNCS.PHASECHK.TRANS64.TRYWAIT P1, [R3+URZ+0x50], R4 ;  /* 0x00005004030065a7 */ /* 0x000e6600080211ff */
[----:B------:R-:W-:Y:S04]  /*5e20*/  LOP3.LUT R0, R0, 0x1, RZ, 0xc0, !PT ;  /* 0x0000000100007812 */ /* 0x000fe800078ec0ff */
[----:B------:R-:W-:Y:S04]  /*5e30*/  ISETP.NE.U32.AND P5, PT, R0, 0x1, PT ;  /* 0x000000010000780c */ /* 0x000fe80003fa5070 */
[----:B------:R-:W-:Y:S01]  /*5e40*/  P2R R197, PR, RZ, 0x20 ;  /* 0x00000020ffc57803 */ /* 0x000fe20000000000 */
[----:B------:R3:W4:Y:S01]  /*5e50*/  SYNCS.PHASECHK.TRANS64.TRYWAIT P0, [R191+URZ+0xc0], R2 ;  /* 0x0000c002bf0075a7 */ /* 0x00072200080011ff */
[----:B-1----:R-:W-:Y:S01]  /*5e60*/  @P6 SEL R196, RZ, 0x1, !P1 ;  /* 0x00000001ffc46807 */ /* 0x002fe20004800000 */
[----:B---3--:R-:W-:Y:S06]  /*5e70*/  @!P6 BRA `(.L_x_108) ;  /* 0x00000000009ce947 */ /* 0x008fec0003800000 */
[----:B------:R-:W-:Y:S01]  /*5e80*/  @P5 IMAD R6, R181, 0x2000, R186 ;  /* 0x00002000b5065824 */ /* 0x000fe200078e02ba */
[----:B------:R-:W-:Y:S01]  /*5e90*/  ISETP.NE.AND P1, PT, R196, RZ, PT ;  /* 0x000000ffc400720c */ /* 0x000fe20003f25270 */
[----:B------:R-:W-:Y:S01]  /*5ea0*/  BSSY B0, `(.L_x_109) ;  /* 0x0000010000007945 */ /* 0x000fe20003800000 */
[----:B------:R-:W-:Y:S01]  /*5eb0*/  CS2R R150, SRZ ;  /* 0x0000000000967805 */ /* 0x000fe2000001ff00 */
[--C-:B------:R-:W-:Y:S01]  /*5ec0*/  @P5 IMAD R7, R187, -0x10, R6.reuse ;  /* 0xfffffff0bb075824 */ /* 0x100fe200078e0206 */
[----:B------:R-:W-:Y:S01]  /*5ed0*/  CS2R R148, SRZ ;  /* 0x0000000000947805 */ /* 0x000fe2000001ff00 */
[----:B------:R-:W-:Y:S01]  /*5ee0*/  @P5 IMAD R5, R185, -0x10, R6 ;  /* 0xfffffff0b9055824 */ /* 0x000fe200078e0206 */
[----:B------:R-:W-:Y:S01]  /*5ef0*/  CS2R R158, SRZ ;  /* 0x00000000009e7805 */ /* 0x000fe2000001ff00 */
[----:B------:R-:W-:Y:S01]  /*5f00*/  @P5 IMAD R4, R184, 0x10, R7 ;  /* 0x00000010b8045824 */ /* 0x000fe200078e0207 */
[----:B------:R-:W-:Y:S02]  /*5f10*/  CS2R R156, SRZ ;  /* 0x00000000009c7805 */ /* 0x000fe4000001ff00 */
[----:B------:R-:W-:Y:S02]  /*5f20*/  CS2R R154, SRZ ;  /* 0x00000000009a7805 */ /* 0x000fe4000001ff00 */
[----:B------:R-:W-:Y:S02]  /*5f30*/  CS2R R152, SRZ ;  /* 0x0000000000987805 */ /* 0x000fe4000001ff00 */
[----:B------:R-:W-:Y:S02]  /*5f40*/  CS2R R162, SRZ ;  /* 0x0000000000a27805 */ /* 0x000fe4000001ff00 */
[----:B------:R-:W-:Y:S01]  /*5f50*/  CS2R R160, SRZ ;  /* 0x0000000000a07805 */ /* 0x000fe2000001ff00 */
[----:B------:R-:W-:Y:S06]  /*5f60*/  @P1 BRA `(.L_x_110) ;  /* 0x00000000000c1947 */ /* 0x000fec0003800000 */
[----:B------:R-:W-:Y:S04]  /*5f70*/  SHF.L.U32 R0, R180, 0x1f, RZ ;  /* 0x0000001fb4007819 */ /* 0x000fe800000006ff */
[----:B------:R-:W1:Y:S02]  /*5f80*/  SYNCS.PHASECHK.TRANS64.TRYWAIT P1, [R3+URZ+0x50], R0 ;  /* 0x00005000030075a7 */ /* 0x000e6400080211ff */
[----:B-1----:R-:W-:Y:S05]  /*5f90*/  @!P1 BRA `(.L_x_111) ;  /* 0x0000006000989947 */ /* 0x002fea0003800000 */
.L_x_110:
[----:B------:R-:W-:Y:S05]  /*5fa0*/  BSYNC B0 ;  /* 0x0000000000007941 */ /* 0x000fea0003800000 */
.L_x_109:
[----:B------:R-:W-:Y:S01]  /*5fb0*/  ISETP.NE.AND P1, PT, R197, RZ, PT ;  /* 0x000000ffc500720c */ /* 0x000fe20003f25270 */
[----:B-1----:R-:W-:Y:S02]  /*5fc0*/  VIADD R3, R3, 0x70 ;  /* 0x0000007003037836 */ /* 0x002fe40000000000 */
[----:B------:R-:W-:Y:S02]  /*5fd0*/  IMAD.U32 R0, RZ, RZ, UR37 ;  /* 0x00000025ff007e24 */ /* 0x000fe4000f8e00ff */
[----:B------:R-:W-:Y:S03]  /*5fe0*/  VIADD R181, R181, 0x1 ;  /* 0x00000001b5b57836 */ /* 0x000fe60000000000 */
[----:B------:R-:W-:Y:S05]  /*5ff0*/  PRMT R0, R0, 0x654, R3 ;  /* 0x0000065400007816 */ /* 0x000fea0000000003 */
[----:B------:R1:W3:Y:S04]  /*6000*/  @P1 LDS.128 R148, [R6] ;  /* 0x0000000006941984 */ /* 0x0002e80000000c00 */
[----:B------:R1:W1:Y:S04]  /*6010*/  @P1 LDS.128 R156, [R5+0x20] ;  /* 0x00002000059c1984 */ /* 0x0002680000000c00 */
[----:B------:R1:W1:Y:S04]  /*6020*/  @P1 LDS.128 R152, [R7+0x10] ;  /* 0x0000100007981984 */ /* 0x0002680000000c00 */
[----:B------:R1:W1:Y:S01]  /*6030*/  @P1 LDS.128 R160, [R4+0x10] ;  /* 0x0000100004a01984 */ /* 0x0002620000000c00 */
[C---:B------:R-:W-:Y:S01]  /*6040*/  ISETP.NE.AND P1, PT, R181.reuse, 0x4, PT ;  /* 0x00000004b500780c */ /* 0x040fe20003f25270 */
[----:B------:R-:W-:Y:S01]  /*6050*/  @!PT LDS RZ, [RZ] ;  /* 0x00000000fffff984 */ /* 0x000fe20000000800 */
[----:B------:R-:W-:Y:S01]  /*6060*/  @!PT LDS RZ, [RZ] ;  /* 0x00000000fffff984 */ /* 0x000fe20000000800 */
[----:B------:R-:W-:Y:S01]  /*6070*/  @!PT LDS RZ, [RZ] ;  /* 0x00000000fffff984 */ /* 0x000fe20000000800 */
[----:B------:R-:W-:Y:S01]  /*6080*/  @!PT LDS RZ, [RZ] ;  /* 0x00000000fffff984 */ /* 0x000fe20000000800 */
[----:B------:R5:W-:Y:S06]  /*6090*/  MEMBAR.ALL.CTA ;  /* 0x0000000000007992 */ /* 0x000bec0000008000 */
[----:B-----5:R-:W5:Y:S01]  /*60a0*/  FENCE.VIEW.ASYNC.S ;  /* 0x00000000000073c6 */ /* 0x020f620000000000 */
[----:B------:R-:W-:Y:S02]  /*60b0*/  SEL R3, RZ, 0x1, P1 ;  /* 0x00000001ff037807 */ /* 0x000fe40000800000 */
[----:B------:R-:W-:Y:S02]  /*60c0*/  SEL R181, R181, RZ, P1 ;  /* 0x000000ffb5b57207 */ /* 0x000fe40000800000 */
[----:B------:R-:W-:Y:S01]  /*60d0*/  LOP3.LUT R180, R180, R3, RZ, 0x3c, !PT ;  /* 0x00000003b4b47212 */ /* 0x000fe200078e3cff */
[----:B-----5:R1:W-:Y:S06]  /*60e0*/  SYNCS.ARRIVE.TRANS64.RED.A1T0 RZ, [R0+URZ], RZ ;  /* 0x000000ff00ff79a7 */ /* 0x0203ec00081004ff */
.L_x_108:
[----:B------:R-:W-:Y:S05]  /*60f0*/  BSYNC B1 ;  /* 0x0000000000017941 */ /* 0x000fea0003800000 */
.L_x_107:
[----:B-1----:R-:W-:Y:S04]  /*6100*/  SHF.R.U32.HI R0, RZ, 0x15, R80 ;  /* 0x00000015ff007819 */ /* 0x002fe80000011650 */
[----:B------:R-:W-:Y:S01]  /*6110*/  LOP3.LUT P1, RZ, R0, 0x3, R173, 0x48, !PT ;  /* 0x0000000300ff7812 */ /* 0x000fe200078248ad */
[----:B------:R-:W-:Y:S01]  /*6120*/  @!UPT UIADD3 URZ, UPT, UPT, URZ, URZ, URZ ;  /* 0x000000fffffff290 */ /* 0x000fe2000fffe0ff */
[----:B----4-:R-:W-:Y:S11]  /*6130*/  @P0 BRA `(.L_x_112) ;  /* 0x0000000000080947 */ /* 0x010ff60003800000 */
[----:B------:R-:W1:Y:S02]  /*6140*/  SYNCS.PHASECHK.TRANS64.TRYWAIT P0, [R191+URZ+0xc0], R2 ;  /* 0x0000c002bf0075a7 */ /* 0x000e6400080011ff */
[----:B-1----:R-:W-:Y:S05]  /*6150*/  @!P0 BRA `(.L_x_113) ;  /* 0x00000060003c8947 */ /* 0x002fea0003800000 */
.L_x_112:
[----:B------:R-:W-:Y:S04]  /*6160*/  BSSY.RECONVERGENT B6, `(.L_x_114) ;  /* 0x0000012000067945 */ /* 0x000fe80003800200 */
[----:B------:R-:W-:Y:S05]  /*6170*/  @!P1 BRA `(.L_x_115) ;  /* 0x0000000000409947 */ /* 0x000fea0003800000 */
[----:B------:R-:W4:Y:S01]  /*6180*/  LDCU.64 UR8, c[0x4][0x78] ;  /* 0x01000f00ff0877ac */ /* 0x000f220008000a00 */
[----:B------:R-:W-:Y:S01]  /*6190*/  MOV R3, 0x0 ;  /* 0x0000000000037802 */ /* 0x000fe20000000f00 */
[----:B------:R-:W-:Y:S02]  /*61a0*/  HFMA2 R12, -RZ, RZ, 0, 5.9604644775390625e-08 ;  /* 0x00000001ff0c7431 */ /* 0x000fe400000001ff */
[----:B------:R-:W-:Y:S02]  /*61b0*/  IMAD.MOV.U32 R8, RZ, RZ, 0x192 ;  /* 0x00000192ff087424 */ /* 0x000fe400078e00ff */
[----:B------:R-:W-:Y:S01]  /*61c0*/  IMAD.MOV.U32 R13, RZ, RZ, RZ ;  /* 0x000000ffff0d7224 */ /* 0x000fe200078e00ff */
[----:B------:R-:W5:Y:S01]  /*61d0*/  LDCU.64 UR6, c[0x4][0x80] ;  /* 0x01001000ff0677ac */ /* 0x000f620008000a00 */
[----:B-1----:R-:W1:Y:S01]  /*61e0*/  LDC.64 R2, c[0x4][R3] ;  /* 0x0100000003027b82 */ /* 0x002e620000000a00 */
[----:B------:R-:W2:Y:S01]  /*61f0*/  LDCU.64 UR4, c[0x4][0x18] ;  /* 0x01000300ff0477ac */ /* 0x000ea20008000a00 */
[----:B----4-:R-:W-:Y:S01]  /*6200*/  MOV R5, UR9 ;  /* 0x0000000900057c02 */ /* 0x010fe20008000f00 */
[----:B------:R-:W-:Y:S01]  /*6210*/  IMAD.U32 R4, RZ, RZ, UR8 ;  /* 0x00000008ff047e24 */ /* 0x000fe2000f8e00ff */
[----:B-----5:R-:W-:Y:S01]  /*6220*/  MOV R7, UR7 ;  /* 0x0000000700077c02 */ /* 0x020fe20008000f00 */
[----:B------:R-:W-:Y:S01]  /*6230*/  IMAD.U32 R6, RZ, RZ, UR6 ;  /* 0x00000006ff067e24 */ /* 0x000fe2000f8e00ff */
[----:B--2---:R-:W-:Y:S01]  /*6240*/  MOV R11, UR5 ;  /* 0x00000005000b7c02 */ /* 0x004fe20008000f00 */
[----:B------:R-:W-:Y:S02]  /*6250*/  IMAD.U32 R10, RZ, RZ, UR4 ;  /* 0x00000004ff0a7e24 */ /* 0x000fe4000f8e00ff */
[----:B------:R-:W-:Y:S07]  /*6260*/  LEPC R20, `(.L_x_115) ;  /* 0x000000001014794e */ /* 0x000fee0000000000 */
[----:B-1-3--:R-:W-:Y:S05]  /*6270*/  CALL.ABS.NOINC R2 ;  /* 0x0000000002007343 */ /* 0x00afea0003c00000 */
.L_x_115:
[----:B------:R-:W-:Y:S05]  /*6280*/  BSYNC.RECONVERGENT B6 ;  /* 0x0000000000067941 */ /* 0x000fea0003800200 */
.L_x_114:
[-C--:B---3--:R-:W-:Y:S01]  /*6290*/  F2FP.F16.E4M3.UNPACK_B R83, R148.reuse ;  /* 0x00000094ff53723e */ /* 0x088fe200020006ff */
[----:B------:R-:W-:Y:S05]  /*62a0*/  WARPSYNC.ALL ;  /* 0x0000000000007948 */ /* 0x000fea0003800000 */
[----:B------:R-:W-:Y:S01]  /*62b0*/  R2UR UR4, R80 ;  /* 0x00000000500472ca */ /* 0x000fe200000e0000 */
[--C-:B------:R-:W-:Y:S01]  /*62c0*/  HADD2.F32 R82, -RZ, R83.reuse.H0_H0 ;  /* 0x20000053ff527230 */ /* 0x100fe20000004100 */
[----:B------:R-:W-:Y:S01]  /*62d0*/  F2FP.F16.E4M3.UNPACK_B R85, R148.H1 ;  /* 0x00000094ff55723e */ /* 0x000fe200030006ff */
[----:B------:R-:W-:Y:S01]  /*62e0*/  HADD2.F32 R83, -RZ, R83.H1_H1 ;  /* 0x30000053ff537230 */ /* 0x000fe20000004100 */
[-C--:B------:R-:W-:Y:S01]  /*62f0*/  F2FP.F16.E4M3.UNPACK_B R87, R149.reuse ;  /* 0x00000095ff57723e */ /* 0x080fe200020006ff */
[----:B------:R-:W-:Y:S01]  /*6300*/  BSSY.RECONVERGENT B0, `(.L_x_116) ;  /* 0x000011d000007945 */ /* 0x000fe20003800200 */
[----:B------:R-:W-:Y:S01]  /*6310*/  F2FP.F16.E4M3.UNPACK_B R89, R149.H1 ;  /* 0x00000095ff59723e */ /* 0x000fe200030006ff */
[----:B------:R-:W-:Y:S01]  /*6320*/  HADD2.F32 R84, -RZ, R85.H0_H0 ;  /* 0x20000055ff547230 */ /* 0x000fe20000004100 */
[-C--:B------:R-:W-:Y:S01]  /*6330*/  F2FP.F16.E4M3.UNPACK_B R91, R150.reuse ;  /* 0x00000096ff5b723e */ /* 0x080fe200020006ff */
[----:B------:R-:W-:Y:S01]  /*6340*/  HADD2.F32 R88, -RZ, R87.H1_H1 ;  /* 0x30000057ff587230 */ /* 0x000fe20000004100 */
[----:B------:R-:W-:Y:S01]  /*6350*/  F2FP.F16.E4M3.UNPACK_B R93, R150.H1 ;  /* 0x00000096ff5d723e */ /* 0x000fe200030006ff */
[----:B------:R-:W-:Y:S01]  /*6360*/  HADD2.F32 R86, -RZ, R85.H1_H1 ;  /* 0x30000055ff567230 */ /* 0x000fe20000004100 */
[-C--:B------:R-:W-:Y:S01]  /*6370*/  F2FP.F16.E4M3.UNPACK_B R95, R151.reuse ;  /* 0x00000097ff5f723e */ /* 0x080fe200020006ff */
[----:B------:R-:W2:Y:S01]  /*6380*/  LDTM.x64 R4, tmem[UR4] ;  /* 0x00000004000479ee */ /* 0x000ea20008340000 */
[----:B------:R-:W-:Y:S01]  /*6390*/  F2FP.F16.E4M3.UNPACK_B R97, R151.H1 ;  /* 0x00000097ff61723e */ /* 0x000fe200030006ff */
[----:B------:R-:W-:Y:S01]  /*63a0*/  HADD2.F32 R85, -RZ, R87.H0_H0 ;  /* 0x20000057ff557230 */ /* 0x000fe20000004100 */
[-C--:B------:R-:W-:Y:S01]  /*63b0*/  F2FP.F16.E4M3.UNPACK_B R99, R152.reuse ;  /* 0x00000098ff63723e */ /* 0x080fe200020006ff */
[----:B------:R-:W-:Y:S01]  /*63c0*/  HADD2.F32 R87, -RZ, R89.H0_H0 ;  /* 0x20000059ff577230 */ /* 0x000fe20000004100 */
[----:B------:R-:W-:Y:S01]  /*63d0*/  F2FP.F16.E4M3.UNPACK_B R101, R152.H1 ;  /* 0x00000098ff65723e */ /* 0x000fe200030006ff */
[----:B------:R-:W-:Y:S01]  /*63e0*/  HADD2.F32 R92, -RZ, R91.H1_H1 ;  /* 0x3000005bff5c7230 */ /* 0x000fe20000004100 */
[----:B------:R-:W-:Y:S01]  /*63f0*/  SHF.L.U32 R199, R176, 0x4, RZ ;  /* 0x00000004b0c77819 */ /* 0x000fe200000006ff */
[----:B------:R-:W-:Y:S01]  /*6400*/  HADD2.F32 R96, -RZ, R95.H1_H1 ;  /* 0x3000005fff607230 */ /* 0x000fe20000004100 */
[----:B------:R-:W-:Y:S01]  /*6410*/  SHF.L.U32 R205, R175, 0x4, RZ ;  /* 0x00000004afcd7819 */ /* 0x000fe200000006ff */
[----:B------:R-:W-:Y:S01]  /*6420*/  HADD2.F32 R100, -RZ, R99.H1_H1 ;  /* 0x30000063ff647230 */ /* 0x000fe20000004100 */
[----:B------:R-:W-:Y:S01]  /*6430*/  SHF.L.U32 R198, R184, 0x4, RZ ;  /* 0x00000004b8c67819 */ /* 0x000fe200000006ff */
[----:B------:R-:W-:Y:S01]  /*6440*/  HADD2.F32 R90, -RZ, R89.H1_H1 ;  /* 0x30000059ff5a7230 */ /* 0x000fe20000004100 */
[----:B------:R-:W-:Y:S01]  /*6450*/  IADD3 R195, PT, PT, R186, R205, RZ ;  /* 0x000000cdbac37210 */ /* 0x000fe20007ffe0ff */
[----:B------:R-:W-:Y:S01]  /*6460*/  HADD2.F32 R89, -RZ, R91.H0_H0 ;  /* 0x2000005bff597230 */ /* 0x000fe20000004100 */
[-C--:B------:R-:W-:Y:S01]  /*6470*/  F2FP.F16.E4M3.UNPACK_B R103, R153.reuse ;  /* 0x00000099ff67723e */ /* 0x080fe200020006ff */
[--C-:B------:R-:W-:Y:S01]  /*6480*/  HADD2.F32 R91, -RZ, R93.reuse.H0_H0 ;  /* 0x2000005dff5b7230 */ /* 0x100fe20000004100 */
[----:B------:R-:W-:Y:S01]  /*6490*/  F2FP.F16.E4M3.UNPACK_B R105, R153.H1 ;  /* 0x00000099ff69723e */ /* 0x000fe200030006ff */
[----:B------:R-:W-:Y:S01]  /*64a0*/  HADD2.F32 R94, -RZ, R93.H1_H1 ;  /* 0x3000005dff5e7230 */ /* 0x000fe20000004100 */
[-C--:B------:R-:W-:Y:S01]  /*64b0*/  F2FP.F16.E4M3.UNPACK_B R107, R154.reuse ;  /* 0x0000009aff6b723e */ /* 0x080fe200020006ff */
[----:B------:R-:W-:Y:S01]  /*64c0*/  HADD2.F32 R93, -RZ, R95.H0_H0 ;  /* 0x2000005fff5d7230 */ /* 0x000fe20000004100 */
[----:B------:R-:W-:Y:S01]  /*64d0*/  F2FP.F16.E4M3.UNPACK_B R109, R154.H1 ;  /* 0x0000009aff6d723e */ /* 0x000fe200030006ff */
[----:B------:R-:W-:Y:S01]  /*64e0*/  HADD2.F32 R104, -RZ, R103.H1_H1 ;  /* 0x30000067ff687230 */ /* 0x000fe20000004100 */
[----:B------:R-:W-:Y:S01]  /*64f0*/  F2FP.F16.E4M3.UNPACK_B R111, R155 ;  /* 0x0000009bff6f723e */ /* 0x000fe200020006ff */
[C---:B--2---:R-:W-:Y:S01]  /*6500*/  FMUL R0, R78.reuse, R4 ;  /* 0x000000044e007220 */ /* 0x044fe20000400000 */
[C---:B-1----:R-:W-:Y:S01]  /*6510*/  FMUL R2, R78.reuse, R5 ;  /* 0x000000054e027220 */ /* 0x042fe20000400000 */
[C---:B------:R-:W-:Y:S01]  /*6520*/  FMUL R4, R78.reuse, R8 ;  /* 0x000000084e047220 */ /* 0x040fe20000400000 */
[C---:B------:R-:W-:Y:S01]  /*6530*/  FMUL R5, R78.reuse, R9 ;  /* 0x000000094e057220 */ /* 0x040fe20000400000 */
[C---:B------:R-:W-:Y:S01]  /*6540*/  FFMA R0, R81.reuse, R82, R0 ;  /* 0x0000005251007223 */ /* 0x040fe20000000000 */
[C---:B------:R-:W-:Y:S01]  /*6550*/  FFMA R2, R81.reuse, R83, R2 ;  /* 0x0000005351027223 */ /* 0x040fe20000000002 */
[C---:B------:R-:W-:Y:S01]  /*6560*/  FMUL R8, R78.reuse, R12 ;  /* 0x0000000c4e087220 */ /* 0x040fe20000400000 */
[C---:B------:R-:W-:Y:S01]  /*6570*/  FMUL R9, R78.reuse, R13 ;  /* 0x0000000d4e097220 */ /* 0x040fe20000400000 */
[C---:B------:R-:W-:Y:S01]  /*6580*/  FMUL R12, R78.reuse, R16 ;  /* 0x000000104e0c7220 */ /* 0x040fe20000400000 */
[C---:B------:R-:W-:Y:S01]  /*6590*/  FMUL R13, R78.reuse, R17 ;  /* 0x000000114e0d7220 */ /* 0x040fe20000400000 */
[C---:B------:R-:W-:Y:S01]  /*65a0*/  FMUL R16, R78.reuse, R20 ;  /* 0x000000144e107220 */ /* 0x040fe20000400000 */
[C---:B------:R-:W-:Y:S01]  /*65b0*/  FMUL R17, R78.reuse, R21 ;  /* 0x000000154e117220 */ /* 0x040fe20000400000 */
[C---:B------:R-:W-:Y:S01]  /*65c0*/  FMUL R20, R78.reuse, R24 ;  /* 0x000000184e147220 */ /* 0x040fe20000400000 */
[C---:B------:R-:W-:Y:S01]  /*65d0*/  FMUL R21, R78.reuse, R25 ;  /* 0x000000194e157220 */ /* 0x040fe20000400000 */
[----:B------:R-:W-:Y:S02]  /*65e0*/  HADD2.F32 R108, -RZ, R107.H1_H1 ;  /* 0x3000006bff6c7230 */ /* 0x000fe40000004100 */
[C---:B------:R-:W-:Y:S01]  /*65f0*/  FMUL R24, R78.reuse, R28 ;  /* 0x0000001c4e187220 */ /* 0x040fe20000400000 */
[C---:B------:R-:W-:Y:S01]  /*6600*/  FMUL R25, R78.reuse, R29 ;  /* 0x0000001d4e197220 */ /* 0x040fe20000400000 */
[----:B------:R-:W-:Y:S02]  /*6610*/  HADD2.F32 R112, -RZ, R111.H1_H1 ;  /* 0x3000006fff707230 */ /* 0x000fe40000004100 */
[C---:B------:R-:W-:Y:S01]  /*6620*/  FMUL R28, R78.reuse, R32 ;  /* 0x000000204e1c7220 */ /* 0x040fe20000400000 */
[C---:B------:R-:W-:Y:S01]  /*6630*/  FMUL R29, R78.reuse, R33 ;  /* 0x000000214e1d7220 */ /* 0x040fe20000400000 */
[C---:B------:R-:W-:Y:S01]  /*6640*/  FMUL R32, R78.reuse, R36 ;  /* 0x000000244e207220 */ /* 0x040fe20000400000 */
[----:B------:R-:W-:Y:S01]  /*6650*/  F2FP.F16.E4M3.UNPACK_B R113, R155.H1 ;  /* 0x0000009bff71723e */ /* 0x000fe200030006ff */
[C---:B------:R-:W-:Y:S01]  /*6660*/  FMUL R33, R78.reuse, R37 ;  /* 0x000000254e217220 */ /* 0x040fe20000400000 */
[C---:B------:R-:W-:Y:S01]  /*6670*/  FMUL R36, R78.reuse, R40 ;  /* 0x000000284e247220 */ /* 0x040fe20000400000 */
[----:B------:R-:W-:Y:S01]  /*6680*/  F2FP.F16.E4M3.UNPACK_B R115, R156 ;  /* 0x0000009cff73723e */ /* 0x000fe200020006ff */
[C---:B------:R-:W-:Y:S01]  /*6690*/  FMUL R37, R78.reuse, R41 ;  /* 0x000000294e257220 */ /* 0x040fe20000400000 */
[C---:B------:R-:W-:Y:S01]  /*66a0*/  FMUL R40, R78.reuse, R44 ;  /* 0x0000002c4e287220 */ /* 0x040fe20000400000 */
[----:B------:R-:W-:Y:S01]  /*66b0*/  F2FP.F16.E4M3.UNPACK_B R117, R156.H1 ;  /* 0x0000009cff75723e */ /* 0x000fe200030006ff */
[C---:B------:R-:W-:Y:S01]  /*66c0*/  FMUL R41, R78.reuse, R45 ;  /* 0x0000002d4e297220 */ /* 0x040fe20000400000 */
[----:B------:R-:W-:Y:S02]  /*66d0*/  HADD2.F32 R116, -RZ, R115.H1_H1 ;  /* 0x30000073ff747230 */ /* 0x000fe40000004100 */
        /* <DEDUP_REMOVED lines=21> */
[C---:B------:R-:W-:Y:S01]  /*6830*/  FFMA R3, R81.reuse, R84, R3 ;  /* 0x0000005451037223 */ /* 0x040fe20000000003 */
[----:B------:R-:W-:Y:S01]  /*6840*/  F2FP.F16.E4M3.UNPACK_B R131, R160 ;  /* 0x000000a0ff83723e */ /* 0x000fe200020006ff */
[C---:B------:R-:W-:Y:S01]  /*6850*/  FFMA R7, R81.reuse, R86, R7 ;  /* 0x0000005651077223 */ /* 0x040fe20000000007 */
[C---:B------:R-:W-:Y:S01]  /*6860*/  FFMA R4, R81.reuse, R85, R4 ;  /* 0x0000005551047223 */ /* 0x040fe20000000004 */
[----:B------:R-:W-:Y:S01]  /*6870*/  F2FP.F16.E4M3.UNPACK_B R133, R160.H1 ;  /* 0x000000a0ff85723e */ /* 0x000fe200030006ff */
[----:B------:R-:W-:Y:S01]  /*6880*/  FFMA R5, R81, R88, R5 ;  /* 0x0000005851057223 */ /* 0x000fe20000000005 */
[----:B------:R-:W-:Y:S01]  /*6890*/  HADD2.F32 R132, -RZ, R131.H1_H1 ;  /* 0x30000083ff847230 */ /* 0x000fe20000004100 */
[----:B------:R-:W-:Y:S01]  /*68a0*/  F2FP.SATFINITE.E4M3.F32.PACK_AB_MERGE_C R193, R7, R3, RZ ;  /* 0x0000000307c1723e */ /* 0x000fe200048070ff */
[C---:B------:R-:W-:Y:S01]  /*68b0*/  FMUL R6, R78.reuse, R10 ;  /* 0x0000000a4e067220 */ /* 0x040fe20000400000 */
[C---:B------:R-:W-:Y:S01]  /*68c0*/  FMUL R11, R78.reuse, R11 ;  /* 0x0000000b4e0b7220 */ /* 0x040fe20000400000 */
[----:B------:R-:W-:Y:S01]  /*68d0*/  FMUL R10, R78, R14 ;  /* 0x0000000e4e0a7220 */ /* 0x000fe20000400000 */
[----:B------:R-:W-:Y:S01]  /*68e0*/  F2FP.F16.E4M3.UNPACK_B R135, R161 ;  /* 0x000000a1ff87723e */ /* 0x000fe200020006ff */
[C---:B------:R-:W-:Y:S01]  /*68f0*/  FFMA R6, R81.reuse, R87, R6 ;  /* 0x0000005751067223 */ /* 0x040fe20000000006 */
[----:B------:R-:W-:Y:S01]  /*6900*/  F2FP.SATFINITE.E4M3.F32.PACK_AB_MERGE_C R200, R2, R0, R193 ;  /* 0x0000000002c8723e */ /* 0x000fe200048070c1 */
[C---:B------:R-:W-:Y:S01]  /*6910*/  FFMA R11, R81.reuse, R90, R11 ;  /* 0x0000005a510b7223 */ /* 0x040fe2000000000b */
[----:B------:R-:W-:Y:S01]  /*6920*/  IADD3 R193, PT, PT, R186, R199, RZ ;  /* 0x000000c7bac17210 */ /* 0x000fe20007ffe0ff */
[C---:B------:R-:W-:Y:S01]  /*6930*/  FFMA R8, R81.reuse, R89, R8 ;  /* 0x0000005951087223 */ /* 0x040fe20000000008 */
[C---:B------:R-:W-:Y:S01]  /*6940*/  FFMA R9, R81.reuse, R92, R9 ;  /* 0x0000005c51097223 */ /* 0x040fe20000000009 */
[----:B------:R-:W-:Y:S01]  /*6950*/  HADD2.F32 R95, -RZ, R97.H0_H0 ;  /* 0x20000061ff5f7230 */ /* 0x000fe20000004100 */
[----:B------:R-:W-:Y:S01]  /*6960*/  IADD3 R194, PT, PT, R198, R193, RZ ;  /* 0x000000c1c6c27210 */ /* 0x000fe20007ffe0ff */
[----:B------:R-:W-:Y:S01]  /*6970*/  FFMA R10, R81, R91, R10 ;  /* 0x0000005b510a7223 */ /* 0x000fe2000000000a */
[----:B------:R-:W-:Y:S01]  /*6980*/  F2FP.SATFINITE.E4M3.F32.PACK_AB_MERGE_C R201, R11, R6, RZ ;  /* 0x000000060bc9723e */ /* 0x000fe200048070ff */
[----:B------:R-:W-:Y:S02]  /*6990*/  HADD2.F32 R136, -RZ, R135.H1_H1 ;  /* 0x30000087ff887230 */ /* 0x000fe40000004100 */
[C---:B------:R-:W-:Y:S01]  /*69a0*/  FMUL R15, R78.reuse, R15 ;  /* 0x0000000f4e0f7220 */ /* 0x040fe20000400000 */
[----:B------:R-:W-:Y:S01]  /*69b0*/  HADD2.F32 R98, -RZ, R97.H1_H1 ;  /* 0x30000061ff627230 */ /* 0x000fe20000004100 */
[----:B------:R-:W-:Y:S01]  /*69c0*/  F2FP.SATFINITE.E4M3.F32.PACK_AB_MERGE_C R201, R5, R4, R201 ;  /* 0x0000000405c9723e */ /* 0x000fe200048070c9 */
[----:B------:R-:W-:Y:S02]  /*69d0*/  HADD2.F32 R97, -RZ, R99.H0_H0 ;  /* 0x20000063ff617230 */ /* 0x000fe40000004100 */
[C---:B------:R-:W-:Y:S01]  /*69e0*/  FFMA R15, R81.reuse, R94, R15 ;  /* 0x0000005e510f7223 */ /* 0x040fe2000000000f */
[C---:B------:R-:W-:Y:S01]  /*69f0*/  FFMA R12, R81.reuse, R93, R12 ;  /* 0x0000005d510c7223 */ /* 0x040fe2000000000c */
[----:B------:R-:W-:Y:S01]  /*6a00*/  FFMA R13, R81, R96, R13 ;  /* 0x00000060510d7223 */ /* 0x000fe2000000000d */
[C---:B------:R-:W-:Y:S01]  /*6a10*/  FMUL R14, R78.reuse, R18 ;  /* 0x000000124e0e7220 */ /* 0x040fe20000400000 */
[C---:B------:R-:W-:Y:S01]  /*6a20*/  FMUL R19, R78.reuse, R19 ;  /* 0x000000134e137220 */ /* 0x040fe20000400000 */
[--C-:B------:R-:W-:Y:S01]  /*6a30*/  HADD2.F32 R99, -RZ, R101.reuse.H0_H0 ;  /* 0x20000065ff637230 */ /* 0x100fe20000004100 */
[----:B------:R-:W-:Y:S01]  /*6a40*/  F2FP.SATFINITE.E4M3.F32.PACK_AB_MERGE_C R202, R15, R10, RZ ;  /* 0x0000000a0fca723e */ /* 0x000fe200048070ff */
[C---:B------:R-:W-:Y:S01]  /*6a50*/  FFMA R14, R81.reuse, R95, R14 ;  /* 0x0000005f510e7223 */ /* 0x040fe2000000000e */
[C---:B------:R-:W-:Y:S01]  /*6a60*/  FFMA R19, R81.reuse, R98, R19 ;  /* 0x0000006251137223 */ /* 0x040fe20000000013 */
[----:B------:R-:W-:Y:S01]  /*6a70*/  FFMA R16, R81, R97, R16 ;  /* 0x0000006151107223 */ /* 0x000fe20000000010 */
[----:B------:R-:W-:Y:S01]  /*6a80*/  F2FP.F16.E4M3.UNPACK_B R137, R161.H1 ;  /* 0x000000a1ff89723e */ /* 0x000fe200030006ff */
[----:B------:R-:W-:Y:S01]  /*6a90*/  HADD2.F32 R102, -RZ, R101.H1_H1 ;  /* 0x30000065ff667230 */ /* 0x000fe20000004100 */
[----:B------:R-:W-:Y:S01]  /*6aa0*/  F2FP.SATFINITE.E4M3.F32.PACK_AB_MERGE_C R202, R9, R8, R202 ;  /* 0x0000000809ca723e */ /* 0x000fe200048070ca */
[----:B------:R-:W-:Y:S01]  /*6ab0*/  FFMA R17, R81, R100, R17 ;  /* 0x0000006451117223 */ /* 0x000fe20000000011 */
[----:B------:R-:W-:Y:S01]  /*6ac0*/  F2FP.SATFINITE.E4M3.F32.PACK_AB_MERGE_C R203, R19, R14, RZ ;  /* 0x0000000e13cb723e */ /* 0x000fe200048070ff */
[----:B------:R-:W-:Y:S02]  /*6ad0*/  HADD2.F32 R101, -RZ, R103.H0_H0 ;  /* 0x20000067ff657230 */ /* 0x000fe40000004100 */
[C---:B------:R-:W-:Y:S01]  /*6ae0*/  FMUL R18, R78.reuse, R22 ;  /* 0x000000164e127220 */ /* 0x040fe20000400000 */
[C---:B------:R-:W-:Y:S01]  /*6af0*/  FMUL R23, R78.reuse, R23 ;  /* 0x000000174e177220 */ /* 0x040fe20000400000 */
[--C-:B------:R-:W-:Y:S01]  /*6b00*/  HADD2.F32 R103, -RZ, R105.reuse.H0_H0 ;  /* 0x20000069ff677230 */ /* 0x100fe20000004100 */
[----:B------:R-:W-:Y:S01]  /*6b10*/  F2FP.SATFINITE.E4M3.F32.PACK_AB_MERGE_C R203, R13, R12, R203 ;  /* 0x0000000c0dcb723e */ /* 0x000fe200048070cb */
[C---:B------:R-:W-:Y:S01]  /*6b20*/  FFMA R18, R81.reuse, R99, R18 ;  /* 0x0000006351127223 */ /* 0x040fe20000000012 */
[C---:B------:R-:W-:Y:S01]  /*6b30*/  FFMA R23, R81.reuse, R102, R23 ;  /* 0x0000006651177223 */ /* 0x040fe20000000017 */
[C---:B------:R-:W-:Y:S01]  /*6b40*/  FFMA R20, R81.reuse, R101, R20 ;  /* 0x0000006551147223 */ /* 0x040fe20000000014 */
[----:B------:R-:W-:Y:S01]  /*6b50*/  HADD2.F32 R106, -RZ, R105.H1_H1 ;  /* 0x30000069ff6a7230 */ /* 0x000fe20000004100 */
[----:B------:R1:W-:Y:S01]  /*6b60*/  STS.128 [R172+UR49+0x8200], R200 ;  /* 0x008200c8ac007988 */ /* 0x0003e20008000c31 */
        /* <DEDUP_REMOVED lines=10> */
[----:B------:R-:W-:Y:S01]  /*6c10*/  F2FP.F16.E4M3.UNPACK_B R139, R162 ;  /* 0x000000a2ff8b723e */ /* 0x000fe200020006ff */
[----:B------:R-:W-:Y:S02]  /*6c20*/  HADD2.F32 R110, -RZ, R109.H1_H1 ;  /* 0x3000006dff6e7230 */ /* 0x000fe40000004100 */
[----:B------:R-:W-:Y:S01]  /*6c30*/  FFMA R25, R81, R108, R25 ;  /* 0x0000006c51197223 */ /* 0x000fe20000000019 */
[----:B------:R-:W-:Y:S01]  /*6c40*/  F2FP.SATFINITE.E4M3.F32.PACK_AB_MERGE_C R209, R27, R22, RZ ;  /* 0x000000161bd1723e */ /* 0x000fe200048070ff */
[----:B------:R-:W-:Y:S02]  /*6c50*/  HADD2.F32 R109, -RZ, R111.H0_H0 ;  /* 0x2000006fff6d7230 */ /* 0x000fe40000004100 */
[C---:B------:R-:W-:Y:S01]  /*6c60*/  FMUL R26, R78.reuse, R30 ;  /* 0x0000001e4e1a7220 */ /* 0x040fe20000400000 */
[----:B------:R-:W-:Y:S01]  /*6c70*/  HADD2.F32 R140, -RZ, R139.H1_H1 ;  /* 0x3000008bff8c7230 */ /* 0x000fe20000004100 */
[----:B------:R-:W-:Y:S01]  /*6c80*/  F2FP.SATFINITE.E4M3.F32.PACK_AB_MERGE_C R209, R21, R20, R209 ;  /* 0x0000001415d1723e */ /* 0x000fe200048070d1 */
[C---:B------:R-:W-:Y:S01]  /*6c90*/  FMUL R31, R78.reuse, R31 ;  /* 0x0000001f4e1f7220 */ /* 0x040fe20000400000 */
[--C-:B------:R-:W-:Y:S02]  /*6ca0*/  HADD2.F32 R111, -RZ, R113.reuse.H0_H0 ;  /* 0x20000071ff6f7230 */ /* 0x100fe40000004100 */
[C---:B------:R-:W-:Y:S01]  /*6cb0*/  FFMA R26, R81.reuse, R107, R26 ;  /* 0x0000006b511a7223 */ /* 0x040fe2000000001a */
[----:B------:R-:W-:Y:S02]  /*6cc0*/  HADD2.F32 R114, -RZ, R113.H1_H1 ;  /* 0x30000071ff727230 */ /* 0x000fe40000004100 */
[C---:B------:R-:W-:Y:S01]  /*6cd0*/  FFMA R31, R81.reuse, R110, R31 ;  /* 0x0000006e511f7223 */ /* 0x040fe2000000001f */
[C---:B------:R-:W-:Y:S01]  /*6ce0*/  FFMA R28, R81.reuse, R109, R28 ;  /* 0x0000006d511c7223 */ /* 0x040fe2000000001c */
[----:B------:R-:W-:Y:S01]  /*6cf0*/  F2FP.F16.E4M3.UNPACK_B R141, R162.H1 ;  /* 0x000000a2ff8d723e */ /* 0x000fe200030006ff */
[----:B------:R-:W-:Y:S01]  /*6d00*/  FFMA R29, R81, R112, R29 ;  /* 0x00000070511d7223 */ /* 0x000fe2000000001d */
[----:B------:R-:W-:Y:S01]  /*6d10*/  HADD2.F32 R113, -RZ, R115.H0_H0 ;  /* 0x20000073ff717230 */ /* 0x000fe20000004100 */
[----:B------:R-:W-:Y:S01]  /*6d20*/  F2FP.SATFINITE.E4M3.F32.PACK_AB_MERGE_C R210, R31, R26, RZ ;  /* 0x0000001a1fd2723e */ /* 0x000fe200048070ff */
        /* <DEDUP_REMOVED lines=8> */
[----:B------:R-:W-:Y:S01]  /*6db0*/  FFMA R33, R81, R116, R33 ;  /* 0x0000007451217223 */ /* 0x000fe20000000021 */
[----:B------:R-:W-:Y:S01]  /*6dc0*/  HADD2.F32 R118, -RZ, R117.H1_H1 ;  /* 0x30000075ff767230 */ /* 0x000fe20000004100 */
        /* <DEDUP_REMOVED lines=8> */
[----:B------:R-:W-:Y:S01]  /*6e50*/  HADD2.F32 R122, -RZ, R121.H1_H1 ;  /* 0x30000079ff7a7230 */ /* 0x000fe20000004100 */
[----:B------:R1:W-:Y:S01]  /*6e60*/  STS.128 [R193+0x8010], R208 ;  /* 0x008010d0c1007388 */ /* 0x0003e20000000c00 */
[----:B------:R-:W-:Y:S02]  /*6e70*/  HADD2.F32 R121, -RZ, R123.H0_H0 ;  /* 0x2000007bff797230 */ /* 0x000fe40000004100 */
[C---:B------:R-:W-:Y:S01]  /*6e80*/  FFMA R39, R81.reuse, R118, R39 ;  /* 0x0000007651277223 */ /* 0x040fe20000000027 */
[C---:B------:R-:W-:Y:S01]  /*6e90*/  FFMA R36, R81.reuse, R117, R36 ;  /* 0x0000007551247223 */ /* 0x040fe20000000024 */
[----:B------:R-:W-:Y:S01]  /*6ea0*/  F2FP.F16.E4M3.UNPACK_B R145, R163.H1 ;  /* 0x000000a3ff91723e */ /* 0x000fe200030006ff */
[----:B------:R-:W-:Y:S01]  /*6eb0*/  FFMA R37, R81, R120, R37 ;  /* 0x0000007851257223 */ /* 0x000fe20000000025 */
[C---:B------:R-:W-:Y:S01]  /*6ec0*/  FMUL R38, R78.reuse, R42 ;  /* 0x0000002a4e267220 */ /* 0x040fe20000400000 */
[----:B------:R-:W-:Y:S01]  /*6ed0*/  F2FP.SATFINITE.E4M3.F32.PACK_AB_MERGE_C R212, R39, R34, RZ ;  /* 0x0000002227d4723e */ /* 0x000fe200048070ff */
[C---:B------:R-:W-:Y:S01]  /*6ee0*/  FMUL R43, R78.reuse, R43 ;  /* 0x0000002b4e2b7220 */ /* 0x040fe20000400000 */
[--C-:B------:R-:W-:Y:S02]  /*6ef0*/  HADD2.F32 R123, -RZ, R125.reuse.H0_H0 ;  /* 0x2000007dff7b7230 */ /* 0x100fe40000004100 */
[----:B------:R-:W-:Y:S01]  /*6f00*/  FFMA R38, R81, R119, R38 ;  /* 0x0000007751267223 */ /* 0x000fe20000000026 */
[----:B------:R-:W-:Y:S01]  /*6f10*/  F2FP.SATFINITE.E4M3.F32.PACK_AB_MERGE_C R212, R33, R32, R212 ;  /* 0x0000002021d4723e */ /* 0x000fe200048070d4 */
[C---:B------:R-:W-:Y:S01]  /*6f20*/  FFMA R43, R81.reuse, R122, R43 ;  /* 0x0000007a512b7223 */ /* 0x040fe2000000002b */
[----:B------:R-:W-:Y:S01]  /*6f30*/  FFMA R40, R81, R121, R40 ;  /* 0x0000007951287223 */ /* 0x000fe20000000028 */
[----:B------:R-:W-:Y:S01]  /*6f40*/  ISETP.NE.AND P0, PT, R189, RZ, PT ;  /* 0x000000ffbd00720c */ /* 0x000fe20003f05270 */
[----:B------:R-:W-:Y:S01]  /*6f50*/  FFMA R41, R81, R124, R41 ;  /* 0x0000007c51297223 */ /* 0x000fe20000000029 */
[----:B------:R-:W-:Y:S01]  /*6f60*/  HADD2.F32 R126, -RZ, R125.H1_H1 ;  /* 0x3000007dff7e7230 */ /* 0x000fe20000004100 */
[----:B------:R-:W-:Y:S01]  /*6f70*/  F2FP.SATFINITE.E4M3.F32.PACK_AB_MERGE_C R213, R43, R38, RZ ;  /* 0x000000262bd5723e */ /* 0x000fe200048070ff */
[----:B------:R-:W-:Y:S02]  /*6f80*/  HADD2.F32 R125, -RZ, R127.H0_H0 ;  /* 0x2000007fff7d7230 */ /* 0x000fe40000004100 */
[C---:B------:R-:W-:Y:S01]  /*6f90*/  FMUL R42, R78.reuse, R46 ;  /* 0x0000002e4e2a7220 */ /* 0x040fe20000400000 */
[----:B------:R-:W-:Y:S01]  /*6fa0*/  FMUL R47, R78, R47 ;  /* 0x0000002f4e2f7220 */ /* 0x000fe20000400000 */
[--C-:B------:R-:W-:Y:S01]  /*6fb0*/  HADD2.F32 R127, -RZ, R129.reuse.H0_H0 ;  /* 0x20000081ff7f7230 */ /* 0x100fe20000004100 */
[----:B------:R-:W-:Y:S01]  /*6fc0*/  F2FP.SATFINITE.E4M3.F32.PACK_AB_MERGE_C R213, R37, R36, R213 ;  /* 0x0000002425d5723e */ /* 0x000fe200048070d5 */
[C---:B------:R-:W-:Y:S01]  /*6fd0*/  FFMA R42, R81.reuse, R123, R42 ;  /* 0x0000007b512a7223 */ /* 0x040fe2000000002a */
[C---:B------:R-:W-:Y:S01]  /*6fe0*/  FFMA R47, R81.reuse, R126, R47 ;  /* 0x0000007e512f7223 */ /* 0x040fe2000000002f */
[C---:B------:R-:W-:Y:S01]  /*6ff0*/  FFMA R44, R81.reuse, R125, R44 ;  /* 0x0000007d512c7223 */ /* 0x040fe2000000002c */
[----:B------:R-:W-:Y:S01]  /*7000*/  ISETP.NE.AND P6, PT, R204, RZ, PT ;  /* 0x000000ffcc00720c */ /* 0x000fe20003fc5270 */
[----:B------:R-:W-:Y:S01]  /*7010*/  FFMA R45, R81, R128, R45 ;  /* 0x00000080512d7223 */ /* 0x000fe2000000002d */
[----:B------:R-:W-:Y:S01]  /*7020*/  HADD2.F32 R130, -RZ, R129.H1_H1 ;  /* 0x30000081ff827230 */ /* 0x000fe20000004100 */
[----:B------:R-:W-:Y:S01]  /*7030*/  F2FP.SATFINITE.E4M3.F32.PACK_AB_MERGE_C R214, R47, R42, RZ ;  /* 0x0000002a2fd6723e */ /* 0x000fe200048070ff */
[----:B------:R-:W-:Y:S02]  /*7040*/  HADD2.F32 R129, -RZ, R131.H0_H0 ;  /* 0x20000083ff817230 */ /* 0x000fe40000004100 */
[C---:B------:R-:W-:Y:S01]  /*7050*/  FMUL R46, R78.reuse, R50 ;  /* 0x000000324e2e7220 */ /* 0x040fe20000400000 */
[C---:B------:R-:W-:Y:S01]  /*7060*/  FMUL R51, R78.reuse, R51 ;  /* 0x000000334e337220 */ /* 0x040fe20000400000 */
[--C-:B------:R-:W-:Y:S02]  /*7070*/  HADD2.F32 R131, -RZ, R133.reuse.H0_H0 ;  /* 0x20000085ff837230 */ /* 0x100fe40000004100 */
[C---:B------:R-:W-:Y:S01]  /*7080*/  FMUL R50, R78.reuse, R54 ;  /* 0x000000364e327220 */ /* 0x040fe20000400000 */
[C---:B------:R-:W-:Y:S01]  /*7090*/  FFMA R46, R81.reuse, R127, R46 ;  /* 0x0000007f512e7223 */ /* 0x040fe2000000002e */
[----:B------:R-:W-:Y:S02]  /*70a0*/  HADD2.F32 R134, -RZ, R133.H1_H1 ;  /* 0x30000085ff867230 */ /* 0x000fe40000004100 */
[C---:B------:R-:W-:Y:S01]  /*70b0*/  FFMA R51, R81.reuse, R130, R51 ;  /* 0x0000008251337223 */ /* 0x040fe20000000033 */
[----:B------:R-:W-:Y:S02]  /*70c0*/  HADD2.F32 R133, -RZ, R135.H0_H0 ;  /* 0x20000087ff857230 */ /* 0x000fe40000004100 */
[C---:B------:R-:W-:Y:S01]  /*70d0*/  FMUL R55, R78.reuse, R55 ;  /* 0x000000374e377220 */ /* 0x040fe20000400000 */
[C---:B------:R-:W-:Y:S01]  /*70e0*/  FFMA R48, R81.reuse, R129, R48 ;  /* 0x0000008151307223 */ /* 0x040fe20000000030 */
[C---:B------:R-:W-:Y:S01]  /*70f0*/  FFMA R49, R81.reuse, R132, R49 ;  /* 0x0000008451317223 */ /* 0x040fe20000000031 */
[--C-:B------:R-:W-:Y:S02]  /*7100*/  HADD2.F32 R135, -RZ, R137.reuse.H0_H0 ;  /* 0x20000089ff877230 */ /* 0x100fe40000004100 */
[C---:B------:R-:W-:Y:S01]  /*7110*/  FFMA R50, R81.reuse, R131, R50 ;  /* 0x0000008351327223 */ /* 0x040fe20000000032 */
[----:B------:R-:W-:Y:S02]  /*7120*/  HADD2.F32 R138, -RZ, R137.H1_H1 ;  /* 0x30000089ff8a7230 */ /* 0x000fe40000004100 */
[C---:B------:R-:W-:Y:S01]  /*7130*/  FMUL R54, R78.reuse, R58 ;  /* 0x0000003a4e367220 */ /* 0x040fe20000400000 */
[----:B------:R-:W-:Y:S02]  /*7140*/  HADD2.F32 R137, -RZ, R139.H0_H0 ;  /* 0x2000008bff897230 */ /* 0x000fe40000004100 */
[C---:B------:R-:W-:Y:S01]  /*7150*/  FFMA R55, R81.reuse, R134, R55 ;  /* 0x0000008651377223 */ /* 0x040fe20000000037 */
        /* <DEDUP_REMOVED lines=16> */
[----:B------:R-:W-:Y:S01]  /*7260*/  FFMA R63, R81, R142, R63 ;  /* 0x0000008e513f7223 */ /* 0x000fe2000000003f */
[----:B------:R-:W-:Y:S01]  /*7270*/  FMUL R67, R78, R67 ;  /* 0x000000434e437220 */ /* 0x000fe20000400000 */
[----:B------:R-:W-:Y:S01]  /*7280*/  F2FP.SATFINITE.E4M3.F32.PACK_AB_MERGE_C R215, R51, R46, RZ ;  /* 0x0000002e33d7723e */ /* 0x000fe200048070ff */
[C---:B------:R-:W-:Y:S01]  /*7290*/  FFMA R60, R81.reuse, R141, R60 ;  /* 0x0000008d513c7223 */ /* 0x040fe2000000003c */
[C---:B------:R-:W-:Y:S01]  /*72a0*/  FFMA R61, R81.reuse, R144, R61 ;  /* 0x00000090513d7223 */ /* 0x040fe2000000003d */
[C---:B------:R-:W-:Y:S01]  /*72b0*/  FFMA R62, R81.reuse, R143, R62 ;  /* 0x0000008f513e7223 */ /* 0x040fe2000000003e */
[----:B------:R-:W-:Y:S01]  /*72c0*/  FFMA R67, R81, R146, R67 ;  /* 0x0000009251437223 */ /* 0x000fe20000000043 */
[----:B------:R-:W-:Y:S02]  /*72d0*/  F2FP.SATFINITE.E4M3.F32.PACK_AB_MERGE_C R214, R41, R40, R214 ;  /* 0x0000002829d6723e */ /* 0x000fe400048070d6 */
[----:B------:R-:W-:Y:S02]  /*72e0*/  F2FP.SATFINITE.E4M3.F32.PACK_AB_MERGE_C R215, R45, R44, R215 ;  /* 0x0000002c2dd7723e */ /* 0x000fe400048070d7 */
[----:B------:R-:W-:Y:S02]  /*72f0*/  F2FP.SATFINITE.E4M3.F32.PACK_AB_MERGE_C R216, R55, R50, RZ ;  /* 0x0000003237d8723e */ /* 0x000fe400048070ff */
[----:B------:R-:W-:Y:S01]  /*7300*/  F2FP.SATFINITE.E4M3.F32.PACK_AB_MERGE_C R217, R59, R54, RZ ;  /* 0x000000363bd9723e */ /* 0x000fe200048070ff */
[----:B------:R1:W-:Y:S01]  /*7310*/  STS.128 [R195+0x8020], R212 ;  /* 0x008020d4c3007388 */ /* 0x0003e20000000c00 */
[----:B------:R-:W-:Y:S02]  /*7320*/  F2FP.SATFINITE.E4M3.F32.PACK_AB_MERGE_C R218, R63, R58, RZ ;  /* 0x0000003a3fda723e */ /* 0x000fe400048070ff */
[----:B------:R-:W-:Y:S02]  /*7330*/  F2FP.SATFINITE.E4M3.F32.PACK_AB_MERGE_C R219, R67, R62, RZ ;  /* 0x0000003e43db723e */ /* 0x000fe400048070ff */
[----:B------:R-:W-:Y:S02]  /*7340*/  F2FP.SATFINITE.E4M3.F32.PACK_AB_MERGE_C R216, R49, R48, R216 ;  /* 0x0000003031d8723e */ /* 0x000fe400048070d8 */
[----:B------:R-:W-:Y:S02]  /*7350*/  F2FP.SATFINITE.E4M3.F32.PACK_AB_MERGE_C R217, R53, R52, R217 ;  /* 0x0000003435d9723e */ /* 0x000fe400048070d9 */
[----:B------:R-:W-:Y:S02]  /*7360*/  F2FP.SATFINITE.E4M3.F32.PACK_AB_MERGE_C R218, R57, R56, R218 ;  /* 0x0000003839da723e */ /* 0x000fe400048070da */
[----:B------:R-:W-:Y:S02]  /*7370*/  F2FP.SATFINITE.E4M3.F32.PACK_AB_MERGE_C R219, R61, R60, R219 ;  /* 0x0000003c3ddb723e */ /* 0x000fe400048070db */
[----:B------:R-:W-:Y:S02]  /*7380*/  LEA R206, R181, UR49, 0x3 ;  /* 0x00000031b5ce7c11 */ /* 0x000fe4000f8e18ff */
[----:B------:R-:W-:Y:S01]  /*7390*/  @P6 SHF.L.U32 R207, R180, 0x1f, RZ ;  /* 0x0000001fb4cf6819 */ /* 0x000fe200000006ff */
[----:B------:R1:W-:Y:S01]  /*73a0*/  STS.128 [R194+0x8010], R216 ;  /* 0x008010d8c2007388 */ /* 0x0003e20000000c00 */
[----:B------:R-:W-:Y:S01]  /*73b0*/  @!PT LDS RZ, [RZ] ;  /* 0x00000000fffff984 */ /* 0x000fe20000000800 */
[----:B------:R-:W-:Y:S01]  /*73c0*/  @!PT LDS RZ, [RZ] ;  /* 0x00000000fffff984 */ /* 0x000fe20000000800 */
[----:B------:R-:W-:Y:S01]  /*73d0*/  @!PT LDS RZ, [RZ] ;  /* 0x00000000fffff984 */ /* 0x000fe20000000800 */
[----:B------:R-:W-:Y:S01]  /*73e0*/  @!PT LDS RZ, [RZ] ;  /* 0x00000000fffff984 */ /* 0x000fe20000000800 */
[----:B------:R2:W-:Y:S07]  /*73f0*/  MEMBAR.ALL.CTA ;  /* 0x0000000000007992 */ /* 0x0005ee0000008000 */
[----:B--2---:R-:W2:Y:S02]  /*7400*/  FENCE.VIEW.ASYNC.S ;  /* 0x00000000000073c6 */ /* 0x004ea40000000000 */
[----:B--2---:R-:W-:Y:S06]  /*7410*/  BAR.SYNC.DEFER_BLOCKING 0x1, 0x80 ;  /* 0x0042000000007b1d */ /* 0x004fec0000010000 */
[----:B------:R-:W-:Y:S05]  /*7420*/  @P0 BRA `(.L_x_117) ;  /* 0x0000000000280947 */ /* 0x000fea0003800000 */
[----:B------:R-:W-:Y:S02]  /*7430*/  UIADD3 UR4, UPT, UPT, UR49, 0x8200, URZ ;  /* 0x0000820031047890 */ /* 0x000fe4000fffe0ff */
[----:B------:R-:W-:Y:S01]  /*7440*/  UIADD3 UR6, UP0, UPT, UR52, 0x680, URZ ;  /* 0x0000068034067890 */ /* 0x000fe2000ff1e0ff */
[----:B------:R-:W-:Y:S03]  /*7450*/  UMOV UR43, UR36 ;  /* 0x00000024002b7c82 */ /* 0x000fe60008000000 */
[----:B------:R-:W-:Y:S01]  /*7460*/  MOV R188, UR4 ;  /* 0x0000000400bc7c02 */ /* 0x000fe20008000f00 */
[----:B------:R-:W-:Y:S03]  /*7470*/  UIADD3.X UR7, UPT, UPT, URZ, UR53, URZ, UP0, !UPT ;  /* 0x00000035ff077290 */ /* 0x000fe600087fe4ff */
[----:B------:R-:W-:Y:S11]  /*7480*/  R2UR UR40, R188 ;  /* 0x00000000bc2872ca */ /* 0x000ff600000e0000 */
[----:B------:R-:W-:Y:S02]  /*7490*/  @!UPT UIADD3 URZ, UPT, UPT, URZ, URZ, URZ ;  /* 0x000000fffffff290 */ /* 0x000fe4000fffe0ff */
[----:B------:R2:W-:Y:S01]  /*74a0*/  UTMASTG.3D [UR40], [UR6] ;  /* 0x00000028060073b5 */ /* 0x0005e20008010000 */
[----:B------:R0:W-:Y:S01]  /*74b0*/  UTMACMDFLUSH ;  /* 0x00000000000079b7 */ /* 0x0001e20000000000 */
[----:B--2---:R-:W-:Y:S04]  /*74c0*/  DEPBAR.LE SB0, 0x1 ;  /* 0x000080400000791a */ /* 0x004fe80000000000 */
.L_x_117:
[----:B------:R-:W-:Y:S05]  /*74d0*/  BSYNC.RECONVERGENT B0 ;  /* 0x0000000000007941 */ /* 0x000fea0003800200 */
.L_x_116:
[----:B------:R-:W-:Y:S06]  /*74e0*/  BAR.SYNC.DEFER_BLOCKING 0x1, 0x80 ;  /* 0x0042000000007b1d */ /* 0x000fec0000010000 */
[----:B------:R-:W2:Y:S01]  /*74f0*/  @P6 SYNCS.PHASECHK.TRANS64.TRYWAIT P0, [R206+URZ+0x50], R207 ;  /* 0x000050cfce0065a7 */ /* 0x000ea200080011ff */
[----:B------:R-:W-:Y:S01]  /*7500*/  BSSY B1, `(.L_x_118) ;  /* 0x0000023000017945 */ /* 0x000fe20003800000 */
[----:B--2---:R-:W-:Y:S03]  /*7510*/  @P6 SEL R196, RZ, 0x1, !P0 ;  /* 0x00000001ffc46807 */ /* 0x004fe60004000000 */
[----:B------:R-:W-:Y:S05]  /*7520*/  @!P6 BRA `(.L_x_119) ;  /* 0x000000000080e947 */ /* 0x000fea0003800000 */
[----:B------:R-:W-:Y:S01]  /*7530*/  ISETP.NE.AND P1, PT, R197, RZ, PT ;  /* 0x000000ffc500720c */ /* 0x000fe20003f25270 */
[----:B------:R-:W-:Y:S01]  /*7540*/  BSSY B0, `(.L_x_120) ;  /* 0x000000a000007945 */ /* 0x000fe20003800000 */
[----:B------:R-:W-:Y:S11]  /*7550*/  ISETP.NE.AND P0, PT, R196, RZ, PT ;  /* 0x000000ffc400720c */ /* 0x000ff60003f05270 */
[----:B------:R-:W-:Y:S04]  /*7560*/  @P1 IMAD R0, R181, 0x2000, R186 ;  /* 0x00002000b5001824 */ /* 0x000fe800078e02ba */
[C---:B------:R-:W-:Y:S01]  /*7570*/  @P1 IMAD.IADD R5, R0.reuse, 0x1, R199 ;  /* 0x0000000100051824 */ /* 0x040fe200078e02c7 */
[----:B------:R-:W-:Y:S03]  /*7580*/  @P1 IADD3 R4, PT, PT, R0, R205, RZ ;  /* 0x000000cd00041210 */ /* 0x000fe60007ffe0ff */
[----:B------:R-:W-:Y:S01]  /*7590*/  @P1 IMAD.IADD R2, R198, 0x1, R5 ;  /* 0x00000001c6021824 */ /* 0x000fe200078e0205 */
[----:B------:R-:W-:Y:S06]  /*75a0*/  @P0 BRA `(.L_x_121) ;  /* 0x00000000000c0947 */ /* 0x000fec0003800000 */
[----:B------:R-:W-:Y:S04]  /*75b0*/  SHF.L.U32 R3, R180, 0x1f, RZ ;  /* 0x0000001fb4037819 */ /* 0x000fe800000006ff */
[----:B------:R-:W2:Y:S02]  /*75c0*/  SYNCS.PHASECHK.TRANS64.TRYWAIT P0, [R206+URZ+0x50], R3 ;  /* 0x00005003ce0075a7 */ /* 0x000ea400080011ff */
[----:B--2---:R-:W-:Y:S05]  /*75d0*/  @!P0 BRA `(.L_x_122) ;  /* 0x0000004c00308947 */ /* 0x004fea0003800000 */
.L_x_121:
[----:B------:R-:W-:Y:S05]  /*75e0*/  BSYNC B0 ;  /* 0x0000000000007941 */ /* 0x000fea0003800000 */
.L_x_120:
[----:B------:R-:W-:Y:S01]  /*75f0*/  ISETP.NE.AND P0, PT, R197, RZ, PT ;  /* 0x000000ffc500720c */ /* 0x000fe20003f05270 */
[----:B--2---:R-:W-:Y:S02]  /*7600*/  VIADD R206, R206, 0x70 ;  /* 0x00000070cece7836 */ /* 0x004fe40000000000 */
[----:B------:R-:W-:Y:S02]  /*7610*/  IMAD.U32 R3, RZ, RZ, UR37 ;  /* 0x00000025ff037e24 */ /* 0x000fe4000f8e00ff */
[----:B------:R-:W-:Y:S03]  /*7620*/  VIADD R181, R181, 0x1 ;  /* 0x00000001b5b57836 */ /* 0x000fe60000000000 */
[----:B------:R-:W-:Y:S05]  /*7630*/  PRMT R3, R3, 0x654, R206 ;  /* 0x0000065403037816 */ /* 0x000fea00000000ce */
[----:B------:R2:W3:Y:S04]  /*7640*/  @P0 LDS.128 R148, [R0] ;  /* 0x0000000000940984 */ /* 0x0004e80000000c00 */
[----:B------:R2:W4:Y:S04]  /*7650*/  @P0 LDS.128 R156, [R4+0x20] ;  /* 0x00002000049c0984 */ /* 0x0005280000000c00 */
        /* <DEDUP_REMOVED lines=9> */
[----:B------:R-:W-:Y:S01]  /*76f0*/  SEL R181, R181, RZ, P0 ;  /* 0x000000ffb5b57207 */ /* 0x000fe20000000000 */
[----:B-----5:R5:W-:Y:S02]  /*7700*/  SYNCS.ARRIVE.TRANS64.RED.A1T0 RZ, [R3+URZ], RZ ;  /* 0x000000ff03ff79a7 */ /* 0x020be400081004ff */
[----:B-----5:R-:W-:Y:S04]  /*7710*/  SEL R3, RZ, 0x1, P0 ;  /* 0x00000001ff037807 */ /* 0x020fe80000000000 */
[----:B--234-:R-:W-:Y:S02]  /*7720*/  LOP3.LUT R180, R180, R3, RZ, 0x3c, !PT ;  /* 0x00000003b4b47212 */ /* 0x01cfe400078e3cff */
.L_x_119:
[----:B------:R-:W-:Y:S05]  /*7730*/  BSYNC B1 ;  /* 0x0000000000017941 */ /* 0x000fea0003800000 */
.L_x_118:
[----:B------:R-:W-:Y:S01]  /*7740*/  VIADD R0, R80, 0x40 ;  /* 0x0000004050007836 */ /* 0x000fe20000000000 */
[----:B------:R-:W-:Y:S04]  /*7750*/  BSSY.RECONVERGENT B6, `(.L_x_123) ;  /* 0x0000015000067945 */ /* 0x000fe80003800200 */
[----:B------:R-:W-:Y:S04]  /*7760*/  SHF.R.U32.HI R0, RZ, 0x15, R0 ;  /* 0x00000015ff007819 */ /* 0x000fe80000011600 */
[----:B------:R-:W-:Y:S11]  /*7770*/  LOP3.LUT P0, RZ, R0, 0x3, R173, 0x48, !PT ;  /* 0x0000000300ff7812 */ /* 0x000ff600078048ad */
[----:B------:R-:W-:Y:S02]  /*7780*/  @!UPT UIADD3 URZ, UPT, UPT, URZ, URZ, URZ ;  /* 0x000000fffffff290 */ /* 0x000fe4000fffe0ff */
[----:B------:R-:W-:Y:S05]  /*7790*/  @!P0 BRA `(.L_x_124) ;  /* 0x0000000000408947 */ /* 0x000fea0003800000 */
[----:B------:R-:W2:Y:S01]  /*77a0*/  LDCU.64 UR8, c[0x4][0x78] ;  /* 0x01000f00ff0877ac */ /* 0x000ea20008000a00 */
[----:B------:R-:W-:Y:S01]  /*77b0*/  MOV R3, 0x0 ;  /* 0x0000000000037802 */ /* 0x000fe20000000f00 */
[----:B------:R-:W-:Y:S02]  /*77c0*/  HFMA2 R12, -RZ, RZ, 0, 5.9604644775390625e-08 ;  /* 0x00000001ff0c7431 */ /* 0x000fe400000001ff */
[----:B------:R-:W-:Y:S02]  /*77d0*/  IMAD.MOV.U32 R8, RZ, RZ, 0x192 ;  /* 0x00000192ff087424 */ /* 0x000fe400078e00ff */
[----:B------:R-:W-:Y:S01]  /*77e0*/  IMAD.MOV.U32 R13, RZ, RZ, RZ ;  /* 0x000000ffff0d7224 */ /* 0x000fe200078e00ff */
[----:B------:R-:W3:Y:S01]  /*77f0*/  LDCU.64 UR6, c[0x4][0x80] ;  /* 0x01001000ff0677ac */ /* 0x000ee20008000a00 */
[----:B------:R-:W4:Y:S01]  /*7800*/  LDC.64 R2, c[0x4][R3] ;  /* 0x0100000003027b82 */ /* 0x000f220000000a00 */
[----:B------:R-:W5:Y:S01]  /*7810*/  LDCU.64 UR4, c[0x4][0x18] ;  /* 0x01000300ff0477ac */ /* 0x000f620008000a00 */
[----:B--2---:R-:W-:Y:S01]  /*7820*/  MOV R5, UR9 ;  /* 0x0000000900057c02 */ /* 0x004fe20008000f00 */
[----:B------:R-:W-:Y:S01]  /*7830*/  IMAD.U32 R4, RZ, RZ, UR8 ;  /* 0x00000008ff047e24 */ /* 0x000fe2000f8e00ff */
[----:B---3--:R-:W-:Y:S01]  /*7840*/  MOV R7, UR7 ;  /* 0x0000000700077c02 */ /* 0x008fe20008000f00 */
[----:B------:R-:W-:Y:S01]  /*7850*/  IMAD.U32 R6, RZ, RZ, UR6 ;  /* 0x00000006ff067e24 */ /* 0x000fe2000f8e00ff */
[----:B-----5:R-:W-:Y:S01]  /*7860*/  MOV R11, UR5 ;  /* 0x00000005000b7c02 */ /* 0x020fe20008000f00 */
[----:B------:R-:W-:Y:S02]  /*7870*/  IMAD.U32 R10, RZ, RZ, UR4 ;  /* 0x00000004ff0a7e24 */ /* 0x000fe4000f8e00ff */
[----:B------:R-:W-:Y:S07]  /*7880*/  LEPC R20, `(.L_x_124) ;  /* 0x000000001014794e */ /* 0x000fee0000000000 */
[----:B-1--4-:R-:W-:Y:S05]  /*7890*/  CALL.ABS.NOINC R2 ;  /* 0x0000000002007343 */ /* 0x012fea0003c00000 */
.L_x_124:
[----:B------:R-:W-:Y:S05]  /*78a0*/  BSYNC.RECONVERGENT B6 ;  /* 0x0000000000067941 */ /* 0x000fea0003800200 */
.L_x_123:
[----:B------:R-:W-:Y:S01]  /*78b0*/  F2FP.F16.E4M3.UNPACK_B R4, R149 ;  /* 0x00000095ff04723e */ /* 0x000fe200020006ff */
[----:B------:R-:W-:Y:S05]  /*78c0*/  WARPSYNC.ALL ;  /* 0x0000000000007948 */ /* 0x000fea0003800000 */
[----:B------:R-:W-:Y:S01]  /*78d0*/  R2UR UR4, R80 ;  /* 0x00000000500472ca */ /* 0x000fe200000e0000 */
[--C-:B------:R-:W-:Y:S01]  /*78e0*/  HADD2.F32 R88, -RZ, R4.reuse.H0_H0 ;  /* 0x20000004ff587230 */ /* 0x100fe20000004100 */
[-C--:B------:R-:W-:Y:S01]  /*78f0*/  F2FP.F16.E4M3.UNPACK_B R0, R148.reuse ;  /* 0x00000094ff00723e */ /* 0x080fe200020006ff */
[----:B------:R-:W-:Y:S01]  /*7900*/  HADD2.F32 R83, -RZ, R4.H1_H1 ;  /* 0x30000004ff537230 */ /* 0x000fe20000004100 */
[----:B------:R-:W-:Y:S01]  /*7910*/  F2FP.F16.E4M3.UNPACK_B R4, R151 ;  /* 0x00000097ff04723e */ /* 0x000fe200020006ff */
[----:B------:R-:W-:Y:S01]  /*7920*/  BSSY.RECONVERGENT B0, `(.L_x_125) ;  /* 0x0000116000007945 */ /* 0x000fe20003800200 */
[----:B------:R-:W-:Y:S01]  /*7930*/  F2FP.F16.E4M3.UNPACK_B R3, R148.H1 ;  /* 0x00000094ff03723e */ /* 0x000fe200030006ff */
[--C-:B------:R-:W-:Y:S01]  /*7940*/  HADD2.F32 R2, -RZ, R0.reuse.H0_H0 ;  /* 0x20000000ff027230 */ /* 0x100fe20000004100 */
[----:B-1----:R-:W-:Y:S01]  /*7950*/  F2FP.F16.E4M3.UNPACK_B R135, R162 ;  /* 0x000000a2ff87723e */ /* 0x002fe200020006ff */
[----:B------:R-:W-:Y:S01]  /*7960*/  HADD2.F32 R82, -RZ, R0.H1_H1 ;  /* 0x30000000ff527230 */ /* 0x000fe20000004100 */
[----:B------:R-:W-:Y:S01]  /*7970*/  F2FP.F16.E4M3.UNPACK_B R0, R149.H1 ;  /* 0x00000095ff00723e */ /* 0x000fe200030006ff */
[--C-:B------:R-:W-:Y:S01]  /*7980*/  HADD2.F32 R84, -RZ, R3.reuse.H0_H0 ;  /* 0x20000003ff547230 */ /* 0x100fe20000004100 */
[----:B------:R-:W-:Y:S01]  /*7990*/  F2FP.F16.E4M3.UNPACK_B R125, R159.H1 ;  /* 0x0000009fff7d723e */ /* 0x000fe200030006ff */
[----:B------:R-:W-:Y:S01]  /*79a0*/  HADD2.F32 R86, -RZ, R3.H1_H1 ;  /* 0x30000003ff567230 */ /* 0x000fe20000004100 */
[-C--:B------:R-:W-:Y:S01]  /*79b0*/  F2FP.F16.E4M3.UNPACK_B R3, R150.reuse ;  /* 0x00000096ff03723e */ /* 0x080fe200020006ff */
[--C-:B------:R-:W-:Y:S01]  /*79c0*/  HADD2.F32 R90, -RZ, R0.reuse.H0_H0 ;  /* 0x20000000ff5a7230 */ /* 0x100fe20000004100 */
[----:B------:R-:W-:Y:S01]  /*79d0*/  ISETP.NE.AND P0, PT, R189, RZ, PT ;  /* 0x000000ffbd00720c */ /* 0x000fe20003f05270 */
[----:B------:R-:W-:Y:S01]  /*79e0*/  HADD2.F32 R85, -RZ, R0.H1_H1 ;  /* 0x30000000ff557230 */ /* 0x000fe20000004100 */
[----:B------:R-:W-:Y:S01]  /*79f0*/  F2FP.F16.E4M3.UNPACK_B R0, R150.H1 ;  /* 0x00000096ff00723e */ /* 0x000fe200030006ff */
[--C-:B------:R-:W-:Y:S01]  /*7a00*/  HADD2.F32 R92, -RZ, R3.reuse.H0_H0 ;  /* 0x20000003ff5c7230 */ /* 0x100fe20000004100 */
[----:B------:R-:W-:Y:S01]  /*7a10*/  ISETP.NE.AND P6, PT, R204, RZ, PT ;  /* 0x000000ffcc00720c */ /* 0x000fe20003fc5270 */
[----:B------:R-:W-:Y:S01]  /*7a20*/  HADD2.F32 R87, -RZ, R3.H1_H1 ;  /* 0x30000003ff577230 */ /* 0x000fe20000004100 */
[----:B------:R-:W-:Y:S01]  /*7a30*/  F2FP.F16.E4M3.UNPACK_B R3, R151.H1 ;  /* 0x00000097ff03723e */ /* 0x000fe200030006ff */
[--C-:B------:R-:W-:Y:S02]  /*7a40*/  HADD2.F32 R94, -RZ, R0.reuse.H0_H0 ;  /* 0x20000000ff5e7230 */ /* 0x100fe40000004100 */
[----:B------:R-:W-:Y:S01]  /*7a50*/  HADD2.F32 R89, -RZ, R0.H1_H1 ;  /* 0x30000000ff597230 */ /* 0x000fe20000004100 */
[-C--:B------:R-:W-:Y:S01]  /*7a60*/  F2FP.F16.E4M3.UNPACK_B R0, R152.reuse ;  /* 0x00000098ff00723e */ /* 0x080fe200020006ff */
[--C-:B------:R-:W-:Y:S02]  /*7a70*/  HADD2.F32 R96, -RZ, R4.reuse.H0_H0 ;  /* 0x20000004ff607230 */ /* 0x100fe40000004100 */
[----:B------:R-:W-:Y:S01]  /*7a80*/  HADD2.F32 R91, -RZ, R4.H1_H1 ;  /* 0x30000004ff5b7230 */ /* 0x000fe20000004100 */
[-C--:B------:R-:W-:Y:S01]  /*7a90*/  F2FP.F16.E4M3.UNPACK_B R4, R153.reuse ;  /* 0x00000099ff04723e */ /* 0x080fe200020006ff */
[--C-:B------:R-:W-:Y:S02]  /*7aa0*/  HADD2.F32 R100, -RZ, R0.reuse.H0_H0 ;  /* 0x20000000ff647230 */ /* 0x100fe40000004100 */
[----:B------:R-:W-:Y:S01]  /*7ab0*/  HADD2.F32 R95, -RZ, R0.H1_H1 ;  /* 0x30000000ff5f7230 */ /* 0x000fe20000004100 */
[----:B------:R-:W-:Y:S01]  /*7ac0*/  F2FP.F16.E4M3.UNPACK_B R0, R153.H1 ;  /* 0x00000099ff00723e */ /* 0x000fe200030006ff */
[--C-:B------:R-:W-:Y:S02]  /*7ad0*/  HADD2.F32 R98, -RZ, R3.reuse.H0_H0 ;  /* 0x20000003ff627230 */ /* 0x100fe40000004100 */
[----:B------:R-:W-:Y:S01]  /*7ae0*/  HADD2.F32 R93, -RZ, R3.H1_H1 ;  /* 0x30000003ff5d7230 */ /* 0x000fe20000004100 */
[----:B------:R-:W-:Y:S01]  /*7af0*/  F2FP.F16.E4M3.UNPACK_B R3, R152.H1 ;  /* 0x00000098ff03723e */ /* 0x000fe200030006ff */
[--C-:B------:R-:W-:Y:S02]  /*7b00*/  HADD2.F32 R106, -RZ, R0.reuse.H0_H0 ;  /* 0x20000000ff6a7230 */ /* 0x100fe40000004100 */
[----:B------:R-:W-:Y:S01]  /*7b10*/  HADD2.F32 R101, -RZ, R0.H1_H1 ;  /* 0x30000000ff657230 */ /* 0x000fe20000004100 */
[-C--:B------:R-:W-:Y:S01]  /*7b20*/  F2FP.F16.E4M3.UNPACK_B R0, R154.reuse.H1 ;  /* 0x0000009aff00723e */ /* 0x080fe200030006ff */
[--C-:B------:R-:W-:Y:S02]  /*7b30*/  HADD2.F32 R104, -RZ, R4.reuse.H0_H0 ;  /* 0x20000004ff687230 */ /* 0x100fe40000004100 */
[----:B------:R-:W-:Y:S01]  /*7b40*/  HADD2.F32 R99, -RZ, R4.H1_H1 ;  /* 0x30000004ff637230 */ /* 0x000fe20000004100 */
[----:B------:R-:W-:Y:S01]  /*7b50*/  F2FP.F16.E4M3.UNPACK_B R4, R155 ;  /* 0x0000009bff04723e */ /* 0x000fe200020006ff */
[--C-:B------:R-:W-:Y:S02]  /*7b60*/  HADD2.F32 R102, -RZ, R3.reuse.H0_H0 ;  /* 0x20000003ff667230 */ /* 0x100fe40000004100 */
[----:B------:R-:W-:Y:S01]  /*7b70*/  HADD2.F32 R97, -RZ, R3.H1_H1 ;  /* 0x30000003ff617230 */ /* 0x000fe20000004100 */
[----:B------:R-:W-:Y:S01]  /*7b80*/  F2FP.F16.E4M3.UNPACK_B R3, R154 ;  /* 0x0000009aff03723e */ /* 0x000fe200020006ff */
[--C-:B------:R-:W-:Y:S02]  /*7b90*/  HADD2.F32 R110, -RZ, R0.reuse.H0_H0 ;  /* 0x20000000ff6e7230 */ /* 0x100fe40000004100 */
[----:B------:R-:W-:Y:S01]  /*7ba0*/  HADD2.F32 R105, -RZ, R0.H1_H1 ;  /* 0x30000000ff697230 */ /* 0x000fe20000004100 */
[-C--:B------:R-:W-:Y:S01]  /*7bb0*/  F2FP.F16.E4M3.UNPACK_B R0, R156.reuse ;  /* 0x0000009cff00723e */ /* 0x080fe200020006ff */
[--C-:B------:R-:W-:Y:S02]  /*7bc0*/  HADD2.F32 R112, -RZ, R4.reuse.H0_H0 ;  /* 0x20000004ff707230 */ /* 0x100fe40000004100 */
[----:B------:R-:W-:Y:S01]  /*7bd0*/  HADD2.F32 R107, -RZ, R4.H1_H1 ;  /* 0x30000004ff6b7230 */ /* 0x000fe20000004100 */
[----:B------:R-:W-:Y:S01]  /*7be0*/  F2FP.F16.E4M3.UNPACK_B R4, R157 ;  /* 0x0000009dff04723e */ /* 0x000fe200020006ff */
[--C-:B------:R-:W-:Y:S02]  /*7bf0*/  HADD2.F32 R108, -RZ, R3.reuse.H0_H0 ;  /* 0x20000003ff6c7230 */ /* 0x100fe40000004100 */
[----:B------:R-:W-:Y:S01]  /*7c00*/  HADD2.F32 R103, -RZ, R3.H1_H1 ;  /* 0x30000003ff677230 */ /* 0x000fe20000004100 */
[----:B------:R-:W-:Y:S01]  /*7c10*/  F2FP.F16.E4M3.UNPACK_B R3, R155.H1 ;  /* 0x0000009bff03723e */ /* 0x000fe200030006ff */
[--C-:B------:R-:W-:Y:S02]  /*7c20*/  HADD2.F32 R116, -RZ, R0.reuse.H0_H0 ;  /* 0x20000000ff747230 */ /* 0x100fe40000004100 */
[----:B------:R-:W-:Y:S01]  /*7c30*/  HADD2.F32 R111, -RZ, R0.H1_H1 ;  /* 0x30000000ff6f7230 */ /* 0x000fe20000004100 */
[----:B------:R-:W-:Y:S01]  /*7c40*/  F2FP.F16.E4M3.UNPACK_B R0, R156.H1 ;  /* 0x0000009cff00723e */ /* 0x000fe200030006ff */
[--C-:B------:R-:W-:Y:S02]  /*7c50*/  HADD2.F32 R120, -RZ, R4.reuse.H0_H0 ;  /* 0x20000004ff787230 */ /* 0x100fe40000004100 */
[----:B------:R-:W-:Y:S02]  /*7c60*/  HADD2.F32 R115, -RZ, R4.H1_H1 ;  /* 0x30000004ff737230 */ /* 0x000fe40000004100 */
[--C-:B------:R-:W-:Y:S01]  /*7c70*/  HADD2.F32 R114, -RZ, R3.reuse.H0_H0 ;  /* 0x20000003ff727230 */ /* 0x100fe20000004100 */
[----:B------:R-:W1:Y:S01]  /*7c80*/  LDTM.x64 R4, tmem[UR4+0x40] ;  /* 0x00004004000479ee */ /* 0x000e620008340000 */
[----:B------:R-:W-:Y:S01]  /*7c90*/  HADD2.F32 R109, -RZ, R3.H1_H1 ;  /* 0x30000003ff6d7230 */ /* 0x000fe20000004100 */
[----:B------:R-:W-:Y:S01]  /*7ca0*/  F2FP.F16.E4M3.UNPACK_B R3, R157.H1 ;  /* 0x0000009dff03723e */ /* 0x000fe200030006ff */
        /* <DEDUP_REMOVED lines=14> */
[----:B------:R-:W-:Y:S01]  /*7d90*/  F2FP.F16.E4M3.UNPACK_B R0, R160.H1 ;  /* 0x000000a0ff00723e */ /* 0x000fe200030006ff */
[--C-:B------:R-:W-:Y:S02]  /*7da0*/  HADD2.F32 R132, -RZ, R3.reuse.H0_H0 ;  /* 0x20000003ff847230 */ /* 0x100fe40000004100 */
[C---:B-1----:R-:W-:Y:S01]  /*7db0*/  FMUL R7, R78.reuse, R7 ;  /* 0x000000074e077220 */ /* 0x042fe20000400000 */
        /* <DEDUP_REMOVED lines=10> */
[C---:B------:R-:W-:Y:S01]  /*7e60*/  FMUL R0, R78.reuse, R4 ;  /* 0x000000044e007220 */ /* 0x040fe20000400000 */
[--C-:B------:R-:W-:Y:S01]  /*7e70*/  HADD2.F32 R140, -RZ, R135.reuse.H0_H0 ;  /* 0x20000087ff8c7230 */ /* 0x100fe20000004100 */
[----:B------:R-:W-:Y:S01]  /*7e80*/  F2FP.F16.E4M3.UNPACK_B R4, R163 ;  /* 0x000000a3ff04723e */ /* 0x000fe200020006ff */
[----:B------:R-:W-:Y:S02]  /*7e90*/  HADD2.F32 R135, -RZ, R135.H1_H1 ;  /* 0x30000087ff877230 */ /* 0x000fe40000004100 */
[C---:B------:R-:W-:Y:S01]  /*7ea0*/  FFMA R0, R81.reuse, R2, R0 ;  /* 0x0000000251007223 */ /* 0x040fe20000000000 */
[C---:B------:R-:W-:Y:S01]  /*7eb0*/  FMUL R2, R78.reuse, R5 ;  /* 0x000000054e027220 */ /* 0x040fe20000400000 */
[--C-:B------:R-:W-:Y:S01]  /*7ec0*/  HADD2.F32 R142, -RZ, R3.reuse.H0_H0 ;  /* 0x20000003ff8e7230 */ /* 0x100fe20000004100 */
[----:B------:R-:W-:Y:S01]  /*7ed0*/  F2FP.F16.E4M3.UNPACK_B R5, R163.H1 ;  /* 0x000000a3ff05723e */ /* 0x000fe200030006ff */
[----:B------:R-:W-:Y:S02]  /*7ee0*/  HADD2.F32 R137, -RZ, R3.H1_H1 ;  /* 0x30000003ff897230 */ /* 0x000fe40000004100 */
[C---:B------:R-:W-:Y:S01]  /*7ef0*/  FFMA R2, R81.reuse, R82, R2 ;  /* 0x0000005251027223 */ /* 0x040fe20000000002 */
[--C-:B------:R-:W-:Y:S02]  /*7f00*/  HADD2.F32 R82, -RZ, R4.reuse.H0_H0 ;  /* 0x20000004ff527230 */ /* 0x100fe40000004100 */
[C---:B------:R-:W-:Y:S01]  /*7f10*/  FMUL R3, R78.reuse, R6 ;  /* 0x000000064e037220 */ /* 0x040fe20000400000 */
[----:B------:R-:W-:Y:S02]  /*7f20*/  HADD2.F32 R139, -RZ, R4.H1_H1 ;  /* 0x30000004ff8b7230 */ /* 0x000fe40000004100 */
[C---:B------:R-:W-:Y:S01]  /*7f30*/  FMUL R4, R78.reuse, R9 ;  /* 0x000000094e047220 */ /* 0x040fe20000400000 */
[--C-:B------:R-:W-:Y:S02]  /*7f40*/  HADD2.F32 R141, -RZ, R5.reuse.H1_H1 ;  /* 0x30000005ff8d7230 */ /* 0x100fe40000004100 */
[C---:B------:R-:W-:Y:S01]  /*7f50*/  FFMA R3, R81.reuse, R84, R3 ;  /* 0x0000005451037223 */ /* 0x040fe20000000003 */
[----:B------:R-:W-:Y:S01]  /*7f60*/  FFMA R7, R81, R86, R7 ;  /* 0x0000005651077223 */ /* 0x000fe20000000007 */
[----:B------:R-:W-:Y:S02]  /*7f70*/  HADD2.F32 R84, -RZ, R5.H0_H0 ;  /* 0x20000005ff547230 */ /* 0x000fe40000004100 */
[C---:B------:R-:W-:Y:S01]  /*7f80*/  FMUL R5, R78.reuse, R10 ;  /* 0x0000000a4e057220 */ /* 0x040fe20000400000 */
[C---:B------:R-:W-:Y:S01]  /*7f90*/  FMUL R6, R78.reuse, R11 ;  /* 0x0000000b4e067220 */ /* 0x040fe20000400000 */
[C---:B------:R-:W-:Y:S01]  /*7fa0*/  FMUL R11, R78.reuse, R16 ;  /* 0x000000104e0b7220 */ /* 0x040fe20000400000 */
[----:B------:R-:W-:Y:S01]  /*7fb0*/  F2FP.SATFINITE.E4M3.F32.PACK_AB_MERGE_C R143, R7, R3, RZ ;  /* 0x00000003078f723e */ /* 0x000fe200048070ff */
[C---:B------:R-:W-:Y:S01]  /*7fc0*/  FMUL R3, R78.reuse, R8 ;  /* 0x000000084e037220 */ /* 0x040fe20000400000 */
[C---:B------:R-:W-:Y:S01]  /*7fd0*/  FMUL R7, R78.reuse, R12 ;  /* 0x0000000c4e077220 */ /* 0x040fe20000400000 */
[C---:B------:R-:W-:Y:S01]  /*7fe0*/  FMUL R8, R78.reuse, R13 ;  /* 0x0000000d4e087220 */ /* 0x040fe20000400000 */
[C---:B------:R-:W-:Y:S01]  /*7ff0*/  FMUL R12, R78.reuse, R17 ;  /* 0x000000114e0c7220 */ /* 0x040fe20000400000 */
[C---:B------:R-:W-:Y:S01]  /*8000*/  FFMA R3, R81.reuse, R88, R3 ;  /* 0x0000005851037223 */ /* 0x040fe20000000003 */
[C---:B------:R-:W-:Y:S01]  /*8010*/  FFMA R4, R81.reuse, R83, R4 ;  /* 0x0000005351047223 */ /* 0x040fe20000000004 */
[C---:B------:R-:W-:Y:S01]  /*8020*/  FFMA R5, R81.reuse, R90, R5 ;  /* 0x0000005a51057223 */ /* 0x040fe20000000005 */
[C---:B------:R-:W-:Y:S01]  /*8030*/  FFMA R6, R81.reuse, R85, R6 ;  /* 0x0000005551067223 */ /* 0x040fe20000000006 */
[C---:B------:R-:W-:Y:S01]  /*8040*/  FFMA R7, R81.reuse, R92, R7 ;  /* 0x0000005c51077223 */ /* 0x040fe20000000007 */
[C---:B------:R-:W-:Y:S01]  /*8050*/  FFMA R8, R81.reuse, R87, R8 ;  /* 0x0000005751087223 */ /* 0x040fe20000000008 */
[C---:B------:R-:W-:Y:S01]  /*8060*/  FMUL R16, R78.reuse, R21 ;  /* 0x000000154e107220 */ /* 0x040fe20000400000 */
[----:B------:R-:W-:Y:S01]  /*8070*/  FMUL R9, R78, R14 ;  /* 0x0000000e4e097220 */ /* 0x000fe20000400000 */
[----:B------:R-:W-:Y:S01]  /*8080*/  F2FP.SATFINITE.E4M3.F32.PACK_AB_MERGE_C R5, R6, R5, RZ ;  /* 0x000000050605723e */ /* 0x000fe200048070ff */
[C---:B------:R-:W-:Y:S01]  /*8090*/  FMUL R10, R78.reuse, R15 ;  /* 0x0000000f4e0a7220 */ /* 0x040fe20000400000 */
[C---:B------:R-:W-:Y:S01]  /*80a0*/  FMUL R15, R78.reuse, R20 ;  /* 0x000000144e0f7220 */ /* 0x040fe20000400000 */
[C---:B------:R-:W-:Y:S01]  /*80b0*/  FFMA R9, R81.reuse, R94, R9 ;  /* 0x0000005e51097223 */ /* 0x040fe20000000009 */
[C---:B------:R-:W-:Y:S01]  /*80c0*/  FMUL R20, R78.reuse, R25 ;  /* 0x000000194e147220 */ /* 0x040fe20000400000 */
[C---:B------:R-:W-:Y:S01]  /*80d0*/  FFMA R10, R81.reuse, R89, R10 ;  /* 0x00000059510a7223 */ /* 0x040fe2000000000a */
[C---:B------:R-:W-:Y:S01]  /*80e0*/  FFMA R11, R81.reuse, R96, R11 ;  /* 0x00000060510b7223 */ /* 0x040fe2000000000b */
[C---:B------:R-:W-:Y:S01]  /*80f0*/  FFMA R12, R81.reuse, R91, R12 ;  /* 0x0000005b510c7223 */ /* 0x040fe2000000000c */
[C---:B------:R-:W-:Y:S01]  /*8100*/  FMUL R13, R78.reuse, R18 ;  /* 0x000000124e0d7220 */ /* 0x040fe20000400000 */
[----:B------:R-:W-:Y:S01]  /*8110*/  FMUL R14, R78, R19 ;  /* 0x000000134e0e7220 */ /* 0x000fe20000400000 */
[----:B------:R-:W-:Y:S01]  /*8120*/  F2FP.SATFINITE.E4M3.F32.PACK_AB_MERGE_C R9, R10, R9, RZ ;  /* 0x000000090a09723e */ /* 0x000fe200048070ff */
[C---:B------:R-:W-:Y:S01]  /*8130*/  FMUL R19, R78.reuse, R24 ;  /* 0x000000184e137220 */ /* 0x040fe20000400000 */
        /* <DEDUP_REMOVED lines=17> */
[----:B------:R-:W-:Y:S01]  /*8250*/  FMUL R27, R78, R32 ;  /* 0x000000204e1b7220 */ /* 0x000fe20000400000 */
[C---:B------:R-:W-:Y:S01]  /*8260*/  FFMA R21, R81.reuse, R106, R21 ;  /* 0x0000006a51157223 */ /* 0x040fe20000000015 */
[C---:B------:R-:W-:Y:S01]  /*8270*/  FFMA R22, R81.reuse, R101, R22 ;  /* 0x0000006551167223 */ /* 0x040fe20000000016 */
[----:B------:R-:W-:Y:S01]  /*8280*/  F2FP.SATFINITE.E4M3.F32.PACK_AB_MERGE_C R16, R16, R15, R17 ;  /* 0x0000000f1010723e */ /* 0x000fe20004807011 */
[C---:B------:R-:W-:Y:S01]  /*8290*/  FFMA R23, R81.reuse, R108, R23 ;  /* 0x0000006c51177223 */ /* 0x040fe20000000017 */
[C---:B------:R-:W-:Y:S01]  /*82a0*/  FFMA R24, R81.reuse, R103, R24 ;  /* 0x0000006751187223 */ /* 0x040fe20000000018 */
[----:B------:R-:W-:Y:S01]  /*82b0*/  FMUL R32, R78, R37 ;  /* 0x000000254e207220 */ /* 0x000fe20000400000 */
[----:B------:R-:W-:Y:S01]  /*82c0*/  F2FP.SATFINITE.E4M3.F32.PACK_AB_MERGE_C R21, R22, R21, RZ ;  /* 0x000000151615723e */ /* 0x000fe200048070ff */
[C---:B------:R-:W-:Y:S01]  /*82d0*/  FMUL R25, R78.reuse, R30 ;  /* 0x0000001e4e197220 */ /* 0x040fe20000400000 */
[C---:B------:R-:W-:Y:S01]  /*82e0*/  FMUL R26, R78.reuse, R31 ;  /* 0x0000001f4e1a7220 */ /* 0x040fe20000400000 */
[----:B------:R-:W-:Y:S01]  /*82f0*/  FMUL R31, R78, R36 ;  /* 0x000000244e1f7220 */ /* 0x000fe20000400000 */
[----:B------:R-:W-:Y:S01]  /*8300*/  F2FP.SATFINITE.E4M3.F32.PACK_AB_MERGE_C R17, R20, R19, R21 ;  /* 0x000000131411723e */ /* 0x000fe20004807015 */
        /* <DEDUP_REMOVED lines=8> */
[----:B------:R-:W-:Y:S01]  /*8390*/  FMUL R35, R78, R40 ;  /* 0x000000284e237220 */ /* 0x000fe20000400000 */
[C---:B------:R-:W-:Y:S01]  /*83a0*/  FFMA R29, R81.reuse, R114, R29 ;  /* 0x00000072511d7223 */ /* 0x040fe2000000001d */
[----:B------:R-:W-:Y:S01]  /*83b0*/  F2FP.SATFINITE.E4M3.F32.PACK_AB_MERGE_C R18, R24, R23, R18 ;  /* 0x000000171812723e */ /* 0x000fe20004807012 */
        /* <DEDUP_REMOVED lines=22> */
[C---:B------:R-:W-:Y:S01]  /*8520*/  FMUL R41, R78.reuse, R46 ;  /* 0x0000002e4e297220 */ /* 0x040fe20000400000 */
[C---:B------:R-:W-:Y:S01]  /*8530*/  FMUL R42, R78.reuse, R47 ;  /* 0x0000002f4e2a7220 */ /* 0x040fe20000400000 */
[C---:B------:R-:W-:Y:S01]  /*8540*/  FFMA R40, R81.reuse, R119, R40 ;  /* 0x0000007751287223 */ /* 0x040fe20000000028 */
[--C-:B------:R-:W-:Y:S02]  /*8550*/  HADD2.F32 R130, -RZ, R125.reuse.H0_H0 ;  /* 0x2000007dff827230 */ /* 0x100fe40000004100 */
[C---:B------:R-:W-:Y:S01]  /*8560*/  FFMA R41, R81.reuse, R126, R41 ;  /* 0x0000007e51297223 */ /* 0x040fe20000000029 */
[----:B------:R-:W-:Y:S02]  /*8570*/  HADD2.F32 R125, -RZ, R125.H1_H1 ;  /* 0x3000007dff7d7230 */ /* 0x000fe40000004100 */
[C---:B------:R-:W-:Y:S01]  /*8580*/  FMUL R45, R78.reuse, R50 ;  /* 0x000000324e2d7220 */ /* 0x040fe20000400000 */
[C---:B------:R-:W-:Y:S01]  /*8590*/  FFMA R42, R81.reuse, R121, R42 ;  /* 0x00000079512a7223 */ /* 0x040fe2000000002a */
[C---:B------:R-:W-:Y:S01]  /*85a0*/  FMUL R46, R78.reuse, R51 ;  /* 0x000000334e2e7220 */ /* 0x040fe20000400000 */
[C---:B------:R-:W-:Y:S01]  /*85b0*/  FFMA R43, R81.reuse, R128, R43 ;  /* 0x00000080512b7223 */ /* 0x040fe2000000002b */
[C---:B------:R-:W-:Y:S01]  /*85c0*/  FMUL R47, R78.reuse, R52 ;  /* 0x000000344e2f7220 */ /* 0x040fe20000400000 */
        /* <DEDUP_REMOVED lines=10> */
[C---:B------:R-:W-:Y:S01]  /*8670*/  FFMA R45, R81.reuse, R130, R45 ;  /* 0x00000082512d7223 */ /* 0x040fe2000000002d */
[C---:B------:R-:W-:Y:S01]  /*8680*/  FMUL R59, R78.reuse, R64 ;  /* 0x000000404e3b7220 */ /* 0x040fe20000400000 */
[C---:B------:R-:W-:Y:S01]  /*8690*/  FMUL R60, R78.reuse, R65 ;  /* 0x000000414e3c7220 */ /* 0x040fe20000400000 */
[C---:B------:R-:W-:Y:S01]  /*86a0*/  FMUL R61, R78.reuse, R66 ;  /* 0x000000424e3d7220 */ /* 0x040fe20000400000 */
[----:B------:R-:W-:Y:S01]  /*86b0*/  FMUL R62, R78, R67 ;  /* 0x000000434e3e7220 */ /* 0x000fe20000400000 */
[C---:B------:R-:W-:Y:S01]  /*86c0*/  FFMA R46, R81.reuse, R125, R46 ;  /* 0x0000007d512e7223 */ /* 0x040fe2000000002e */
[----:B------:R-:W-:Y:S01]  /*86d0*/  F2FP.SATFINITE.E4M3.F32.PACK_AB_MERGE_C R64, R2, R0, R143 ;  /* 0x000000000240723e */ /* 0x000fe2000480708f */
[C---:B------:R-:W-:Y:S01]  /*86e0*/  FFMA R47, R81.reuse, R132, R47 ;  /* 0x00000084512f7223 */ /* 0x040fe2000000002f */
[----:B------:R-:W-:Y:S01]  /*86f0*/  F2FP.SATFINITE.E4M3.F32.PACK_AB_MERGE_C R65, R4, R3, R5 ;  /* 0x000000030441723e */ /* 0x000fe20004807005 */
[C---:B------:R-:W-:Y:S01]  /*8700*/  FFMA R48, R81.reuse, R127, R48 ;  /* 0x0000007f51307223 */ /* 0x040fe20000000030 */
[----:B------:R-:W-:Y:S01]  /*8710*/  F2FP.SATFINITE.E4M3.F32.PACK_AB_MERGE_C R66, R8, R7, R9 ;  /* 0x000000070842723e */ /* 0x000fe20004807009 */
[C---:B------:R-:W-:Y:S01]  /*8720*/  FFMA R49, R81.reuse, R134, R49 ;  /* 0x0000008651317223 */ /* 0x040fe20000000031 */
[----:B------:R-:W-:Y:S01]  /*8730*/  F2FP.SATFINITE.E4M3.F32.PACK_AB_MERGE_C R67, R12, R11, R13 ;  /* 0x0000000b0c43723e */ /* 0x000fe2000480700d */
[----:B------:R-:W-:Y:S01]  /*8740*/  FMUL R53, R78, R58 ;  /* 0x0000003a4e357220 */ /* 0x000fe20000400000 */
[C---:B------:R-:W-:Y:S01]  /*8750*/  FFMA R50, R81.reuse, R129, R50 ;  /* 0x0000008151327223 */ /* 0x040fe20000000032 */
[C---:B------:R-:W-:Y:S01]  /*8760*/  FFMA R51, R81.reuse, R136, R51 ;  /* 0x0000008851337223 */ /* 0x040fe20000000033 */
[C---:B------:R-:W-:Y:S01]  /*8770*/  FFMA R52, R81.reuse, R131, R52 ;  /* 0x0000008351347223 */ /* 0x040fe20000000034 */
[----:B------:R1:W-:Y:S01]  /*8780*/  STS.128 [R172+UR49+0xa200], R64 ;  /* 0x00a20040ac007988 */ /* 0x0003e20008000c31 */
[C---:B------:R-:W-:Y:S01]  /*8790*/  FFMA R53, R81.reuse, R138, R53 ;  /* 0x0000008a51357223 */ /* 0x040fe20000000035 */
[----:B------:R-:W-:Y:S01]  /*87a0*/  F2FP.SATFINITE.E4M3.F32.PACK_AB_MERGE_C R37, R38, R37, RZ ;  /* 0x000000252625723e */ /* 0x000fe200048070ff */
[C---:B------:R-:W-:Y:S01]  /*87b0*/  FFMA R54, R81.reuse, R133, R54 ;  /* 0x0000008551367223 */ /* 0x040fe20000000036 */
[----:B------:R-:W-:Y:S01]  /*87c0*/  FMUL R58, R78, R63 ;  /* 0x0000003f4e3a7220 */ /* 0x000fe20000400000 */
[C---:B------:R-:W-:Y:S01]  /*87d0*/  FFMA R55, R81.reuse, R140, R55 ;  /* 0x0000008c51377223 */ /* 0x040fe20000000037 */
[C---:B------:R-:W-:Y:S01]  /*87e0*/  FFMA R56, R81.reuse, R135, R56 ;  /* 0x0000008751387223 */ /* 0x040fe20000000038 */
[C---:B------:R-:W-:Y:S01]  /*87f0*/  FFMA R57, R81.reuse, R142, R57 ;  /* 0x0000008e51397223 */ /* 0x040fe20000000039 */
[----:B------:R1:W-:Y:S01]  /*8800*/  STS.128 [R193+0xa010], R16 ;  /* 0x00a01010c1007388 */ /* 0x0003e20000000c00 */
[----:B------:R-:W-:Y:S01]  /*8810*/  F2FP.SATFINITE.E4M3.F32.PACK_AB_MERGE_C R33, R36, R35, R37 ;  /* 0x000000232421723e */ /* 0x000fe20004807025 */
[C---:B------:R-:W-:Y:S01]  /*8820*/  FFMA R58, R81.reuse, R137, R58 ;  /* 0x00000089513a7223 */ /* 0x040fe2000000003a */
[----:B------:R-:W-:Y:S01]  /*8830*/  F2FP.SATFINITE.E4M3.F32.PACK_AB_MERGE_C R34, R42, R41, RZ ;  /* 0x000000292a22723e */ /* 0x000fe200048070ff */
[C---:B------:R-:W-:Y:S01]  /*8840*/  FFMA R59, R81.reuse, R82, R59 ;  /* 0x00000052513b7223 */ /* 0x040fe2000000003b */
[----:B------:R-:W-:Y:S01]  /*8850*/  F2FP.SATFINITE.E4M3.F32.PACK_AB_MERGE_C R35, R46, R45, RZ ;  /* 0x0000002d2e23723e */ /* 0x000fe200048070ff */
        /* <DEDUP_REMOVED lines=25> */
[----:B------:R-:W-:Y:S02]  /*89f0*/  UIADD3 UR8, UP0, UPT, UR52, 0x680, URZ ;  /* 0x0000068034087890 */ /* 0x000fe4000ff1e0ff */
[----:B------:R-:W-:Y:S02]  /*8a00*/  UIADD3 UR5, UPT, UPT, UR41, 0x40, URZ ;  /* 0x0000004029057890 */ /* 0x000fe4000fffe0ff */
[----:B------:R-:W-:Y:S02]  /*8a10*/  UIADD3 UR4, UPT, UPT, UR49, 0xa200, URZ ;  /* 0x0000a20031047890 */ /* 0x000fe4000fffe0ff */
[----:B------:R-:W-:Y:S01]  /*8a20*/  UIADD3.X UR9, UPT, UPT, URZ, UR53, URZ, UP0, !UPT ;  /* 0x00000035ff097290 */ /* 0x000fe200087fe4ff */
[----:B------:R-:W-:Y:S01]  /*8a30*/  UMOV UR6, UR42 ;  /* 0x0000002a00067c82 */ /* 0x000fe20008000000 */
[----:B------:R-:W-:Y:S07]  /*8a40*/  UMOV UR7, UR36 ;  /* 0x0000002400077c82 */ /* 0x000fee0008000000 */
[----:B------:R2:W-:Y:S01]  /*8a50*/  UTMASTG.3D [UR4], [UR8] ;  /* 0x00000004080073b5 */ /* 0x0005e20008010000 */
[----:B------:R0:W-:Y:S01]  /*8a60*/  UTMACMDFLUSH ;  /* 0x00000000000079b7 */ /* 0x0001e20000000000 */
[----:B--2---:R-:W-:Y:S04]  /*8a70*/  DEPBAR.LE SB0, 0x1 ;  /* 0x000080400000791a */ /* 0x004fe80000000000 */
.L_x_126:
[----:B------:R-:W-:Y:S05]  /*8a80*/  BSYNC.RECONVERGENT B0 ;  /* 0x0000000000007941 */ /* 0x000fea0003800200 */
.L_x_125:
        /* <DEDUP_REMOVED lines=16> */
.L_x_130:
[----:B------:R-:W-:Y:S05]  /*8b90*/  BSYNC B0 ;  /* 0x0000000000007941 */ /* 0x000fea0003800000 */
.L_x_129:
        /* <DEDUP_REMOVED lines=20> */
.L_x_128:
[----:B------:R-:W-:Y:S05]  /*8ce0*/  BSYNC B1 ;  /* 0x0000000000017941 */ /* 0x000fea0003800000 */
.L_x_127:
[----:B--2---:R-:W-:Y:S01]  /*8cf0*/  VIADD R0, R80, 0x80 ;  /* 0x0000008050007836 */ /* 0x004fe20000000000 */
        /* <DEDUP_REMOVED lines=10> */
[----:B------:R-:W5:Y:S01]  /*8da0*/  LDCU.64 UR6, c[0x4][0x80] ;  /* 0x01001000ff0677ac */ /* 0x000f620008000a00 */
[----:B------:R-:W1:Y:S01]  /*8db0*/  LDC.64 R2, c[0x4][R3] ;  /* 0x0100000003027b82 */ /* 0x000e620000000a00 */
[----:B------:R-:W3:Y:S01]  /*8dc0*/  LDCU.64 UR4, c[0x4][0x18] ;  /* 0x01000300ff0477ac */ /* 0x000ee20008000a00 */
[----:B--2---:R-:W-:Y:S01]  /*8dd0*/  MOV R5, UR9 ;  /* 0x0000000900057c02 */ /* 0x004fe20008000f00 */
[----:B------:R-:W-:Y:S01]  /*8de0*/  IMAD.U32 R4, RZ, RZ, UR8 ;  /* 0x00000008ff047e24 */ /* 0x000fe2000f8e00ff */
[----:B-----5:R-:W-:Y:S01]  /*8df0*/  MOV R7, UR7 ;  /* 0x0000000700077c02 */ /* 0x020fe20008000f00 */
[----:B------:R-:W-:Y:S01]  /*8e00*/  IMAD.U32 R6, RZ, RZ, UR6 ;  /* 0x00000006ff067e24 */ /* 0x000fe2000f8e00ff */
[----:B---3--:R-:W-:Y:S01]  /*8e10*/  MOV R11, UR5 ;  /* 0x00000005000b7c02 */ /* 0x008fe20008000f00 */
[----:B------:R-:W-:Y:S02]  /*8e20*/  IMAD.U32 R10, RZ, RZ, UR4 ;  /* 0x00000004ff0a7e24 */ /* 0x000fe4000f8e00ff */
[----:B------:R-:W-:Y:S07]  /*8e30*/  LEPC R20, `(.L_x_133) ;  /* 0x000000001014794e */ /* 0x000fee0000000000 */
[----:B-1--4-:R-:W-:Y:S05]  /*8e40*/  CALL.ABS.NOINC R2 ;  /* 0x0000000002007343 */ /* 0x012fea0003c00000 */
.L_x_133:
[----:B------:R-:W-:Y:S05]  /*8e50*/  BSYNC.RECONVERGENT B6 ;  /* 0x0000000000067941 */ /* 0x000fea0003800200 */
.L_x_132:
[----:B---3--:R-:W-:Y:S01]  /*8e60*/  F2FP.F16.E4M3.UNPACK_B R4, R149 ;  /* 0x00000095ff04723e */ /* 0x008fe200020006ff */
        /* <DEDUP_REMOVED lines=13> */
[----:B----4-:R-:W-:Y:S01]  /*8f40*/  F2FP.F16.E4M3.UNPACK_B R125, R159.H1 ;  /* 0x0000009fff7d723e */ /* 0x010fe200030006ff */
        /* <DEDUP_REMOVED lines=262> */
[----:B------:R-:W-:Y:S02]  /*9fb0*/  UIADD3 UR8, UP0, UPT, UR52, 0x680, URZ ;  /* 0x0000068034087890 */ /* 0x000fe4000ff1e0ff */
[----:B------:R-:W-:Y:S02]  /*9fc0*/  UIADD3 UR5, UPT, UPT, UR41, 0x80, URZ ;  /* 0x0000008029057890 */ /* 0x000fe4000fffe0ff */
[----:B------:R-:W-:Y:S01]  /*9fd0*/  MOV R188, UR10 ;  /* 0x0000000a00bc7c02 */ /* 0x000fe20008000f00 */
[----:B------:R-:W-:Y:S01]  /*9fe0*/  UIADD3.X UR9, UPT, UPT, URZ, UR53, URZ, UP0, !UPT ;  /* 0x00000035ff097290 */ /* 0x000fe200087fe4ff */
[----:B------:R-:W-:Y:S02]  /*9ff0*/  UMOV UR6, UR42 ;  /* 0x0000002a00067c82 */ /* 0x000fe40008000000 */
[----:B------:R-:W-:Y:S01]  /*a000*/  R2UR UR4, R188 ;  /* 0x00000000bc0472ca */ /* 0x000fe200000e0000 */
[----:B------:R-:W-:Y:S11]  /*a010*/  UMOV UR7, UR36 ;  /* 0x0000002400077c82 */ /* 0x000ff60008000000 */
[----:B------:R-:W-:Y:S01]  /*a020*/  @!UPT UIADD3 URZ, UPT, UPT, URZ, URZ, URZ ;  /* 0x000000fffffff290 */ /* 0x000fe2000fffe0ff */
[----:B------:R2:W-:Y:S01]  /*a030*/  UTMASTG.3D [UR4], [UR8] ;  /* 0x00000004080073b5 */ /* 0x0005e20008010000 */
[----:B------:R0:W-:Y:S01]  /*a040*/  UTMACMDFLUSH ;  /* 0x00000000000079b7 */ /* 0x0001e20000000000 */
[----:B--2---:R-:W-:Y:S04]  /*a050*/  DEPBAR.LE SB0, 0x1 ;  /* 0x000080400000791a */ /* 0x004fe80000000000 */
.L_x_135:
[----:B------:R-:W-:Y:S05]  /*a060*/  BSYNC.RECONVERGENT B0 ;  /* 0x0000000000007941 */ /* 0x000fea0003800200 */
.L_x_134:
        /* <DEDUP_REMOVED lines=16> */
.L_x_139:
[----:B------:R-:W-:Y:S05]  /*a170*/  BSYNC B0 ;  /* 0x0000000000007941 */ /* 0x000fea0003800000 */
.L_x_138:
        /* <DEDUP_REMOVED lines=20> */
.L_x_137:
[----:B------:R-:W-:Y:S05]  /*a2c0*/  BSYNC B1 ;  /* 0x0000000000017941 */ /* 0x000fea0003800000 */
.L_x_136:
[----:B--2---:R-:W-:Y:S05]  /*a2d0*/  VIADD R0, R80, 0xc0 ;  /* 0x000000c050007836 */ /* 0x004fea0000000000 */
        /* <DEDUP_REMOVED lines=20> */
.L_x_141:
[----:B------:R-:W-:Y:S01]  /*a420*/  ISETP.NE.AND P0, PT, R189, RZ, PT ;  /* 0x000000ffbd00720c */ /* 0x000fe20003f05270 */
[----:B------:R-:W-:Y:S05]  /*a430*/  WARPSYNC.ALL ;  /* 0x0000000000007948 */ /* 0x000fea0003800000 */
[----:B------:R-:W-:Y:S01]  /*a440*/  R2UR UR4, R80 ;  /* 0x00000000500472ca */ /* 0x000fe200000e0000 */
[----:B------:R-:W-:Y:S01]  /*a450*/  BSSY.RECONVERGENT B0, `(.L_x_142) ;  /* 0x000011c000007945 */ /* 0x000fe20003800200 */
[----:B---3--:R-:W-:Y:S02]  /*a460*/  F2FP.F16.E4M3.UNPACK_B R11, R149 ;  /* 0x00000095ff0b723e */ /* 0x008fe400020006ff */
[----:B------:R-:W-:Y:S02]  /*a470*/  F2FP.F16.E4M3.UNPACK_B R10, R150 ;  /* 0x00000096ff0a723e */ /* 0x000fe400020006ff */
[----:B------:R-:W-:Y:S01]  /*a480*/  F2FP.F16.E4M3.UNPACK_B R9, R151 ;  /* 0x00000097ff09723e */ /* 0x000fe200020006ff */
[--C-:B------:R-:W-:Y:S01]  /*a490*/  HADD2.F32 R83, -RZ, R11.reuse.H0_H0 ;  /* 0x2000000bff537230 */ /* 0x100fe20000004100 */
[----:B----4-:R-:W-:Y:S01]  /*a4a0*/  F2FP.F16.E4M3.UNPACK_B R8, R152 ;  /* 0x00000098ff08723e */ /* 0x010fe200020006ff */
[----:B------:R-:W-:Y:S01]  /*a4b0*/  HADD2.F32 R84, -RZ, R11.H1_H1 ;  /* 0x3000000bff547230 */ /* 0x000fe20000004100 */
[----:B------:R-:W-:Y:S01]  /*a4c0*/  F2FP.F16.E4M3.UNPACK_B R7, R153 ;  /* 0x00000099ff07723e */ /* 0x000fe200020006ff */
[--C-:B------:R-:W-:Y:S01]  /*a4d0*/  HADD2.F32 R87, -RZ, R10.reuse.H0_H0 ;  /* 0x2000000aff577230 */ /* 0x100fe20000004100 */
[----:B------:R-:W-:Y:S01]  /*a4e0*/  F2FP.F16.E4M3.UNPACK_B R6, R154 ;  /* 0x0000009aff06723e */ /* 0x000fe200020006ff */
[----:B------:R-:W-:Y:S01]  /*a4f0*/  HADD2.F32 R88, -RZ, R10.H1_H1 ;  /* 0x3000000aff587230 */ /* 0x000fe20000004100 */
[----:B------:R-:W-:Y:S01]  /*a500*/  F2FP.F16.E4M3.UNPACK_B R5, R155 ;  /* 0x0000009bff05723e */ /* 0x000fe200020006ff */
[--C-:B------:R-:W-:Y:S01]  /*a510*/  HADD2.F32 R91, -RZ, R9.reuse.H0_H0 ;  /* 0x20000009ff5b7230 */ /* 0x100fe20000004100 */
[----:B-1----:R-:W-:Y:S01]  /*a520*/  F2FP.F16.E4M3.UNPACK_B R4, R156 ;  /* 0x0000009cff04723e */ /* 0x002fe200020006ff */
[----:B------:R-:W-:Y:S01]  /*a530*/  HADD2.F32 R93, -RZ, R9.H1_H1 ;  /* 0x30000009ff5d7230 */ /* 0x000fe20000004100 */
[-C--:B------:R-:W-:Y:S01]  /*a540*/  F2FP.F16.E4M3.UNPACK_B R2, R148.reuse ;  /* 0x00000094ff02723e */ /* 0x080fe200020006ff */
[--C-:B------:R-:W-:Y:S01]  /*a550*/  HADD2.F32 R94, -RZ, R8.reuse.H0_H0 ;  /* 0x20000008ff5e7230 */ /* 0x100fe20000004100 */
[----:B------:R-:W-:Y:S01]  /*a560*/  F2FP.F16.E4M3.UNPACK_B R148, R148.H1 ;  /* 0x00000094ff94723e */ /* 0x000fe200030006ff */
[----:B------:R-:W-:Y:S01]  /*a570*/  HADD2.F32 R97, -RZ, R8.H1_H1 ;  /* 0x30000008ff617230 */ /* 0x000fe20000004100 */
[----:B------:R-:W-:Y:S01]  /*a580*/  F2FP.F16.E4M3.UNPACK_B R149, R149.H1 ;  /* 0x00000095ff95723e */ /* 0x000fe200030006ff */
[--C-:B------:R-:W-:Y:S01]  /*a590*/  HADD2.F32 R98, -RZ, R7.reuse.H0_H0 ;  /* 0x20000007ff627230 */ /* 0x100fe20000004100 */
[----:B------:R-:W-:Y:S01]  /*a5a0*/  F2FP.F16.E4M3.UNPACK_B R150, R150.H1 ;  /* 0x00000096ff96723e */ /* 0x000fe200030006ff */
[----:B------:R-:W-:Y:S01]  /*a5b0*/  HADD2.F32 R101, -RZ, R7.H1_H1 ;  /* 0x30000007ff657230 */ /* 0x000fe20000004100 */
[----:B------:R-:W-:Y:S01]  /*a5c0*/  F2FP.F16.E4M3.UNPACK_B R151, R151.H1 ;  /* 0x00000097ff97723e */ /* 0x000fe200030006ff */
[--C-:B------:R-:W-:Y:S01]  /*a5d0*/  HADD2.F32 R102, -RZ, R6.reuse.H0_H0 ;  /* 0x20000006ff667230 */ /* 0x100fe20000004100 */
[----:B------:R-:W-:Y:S01]  /*a5e0*/  IADD3 R191, PT, PT, R191, 0xd0, RZ ;  /* 0x000000d0bfbf7810 */ /* 0x000fe20007ffe0ff */
[----:B------:R-:W-:Y:S01]  /*a5f0*/  HADD2.F32 R105, -RZ, R6.H1_H1 ;  /* 0x30000006ff697230 */ /* 0x000fe20000004100 */
[----:B------:R-:W-:Y:S01]  /*a600*/  F2FP.F16.E4M3.UNPACK_B R138, R163 ;  /* 0x000000a3ff8a723e */ /* 0x000fe200020006ff */
[--C-:B------:R-:W-:Y:S01]  /*a610*/  HADD2.F32 R106, -RZ, R5.reuse.H0_H0 ;  /* 0x20000005ff6a7230 */ /* 0x100fe20000004100 */
[----:B------:R-:W-:Y:S01]  /*a620*/  LOP3.LUT R191, R191, 0xfefffff8, RZ, 0xc0, !PT ;  /* 0xfefffff8bfbf7812 */ /* 0x000fe200078ec0ff */
[----:B------:R-:W-:Y:S01]  /*a630*/  HADD2.F32 R109, -RZ, R5.H1_H1 ;  /* 0x30000005ff6d7230 */ /* 0x000fe20000004100 */
[----:B------:R-:W-:Y:S01]  /*a640*/  F2FP.F16.E4M3.UNPACK_B R116, R157 ;  /* 0x0000009dff74723e */ /* 0x000fe200020006ff */
[--C-:B------:R-:W-:Y:S01]  /*a650*/  HADD2.F32 R110, -RZ, R4.reuse.H0_H0 ;  /* 0x20000004ff6e7230 */ /* 0x100fe20000004100 */
[----:B------:R-:W-:Y:S01]  /*a660*/  F2FP.F16.E4M3.UNPACK_B R120, R158 ;  /* 0x0000009eff78723e */ /* 0x000fe200020006ff */
[----:B------:R-:W-:Y:S01]  /*a670*/  HADD2.F32 R113, -RZ, R4.H1_H1 ;  /* 0x30000004ff717230 */ /* 0x000fe20000004100 */
[----:B------:R-:W-:Y:S01]  /*a680*/  F2FP.F16.E4M3.UNPACK_B R124, R159 ;  /* 0x0000009fff7c723e */ /* 0x000fe200020006ff */
[----:B------:R-:W1:Y:S01]  /*a690*/  LDTM.x64 R4, tmem[UR4+0xc0] ;  /* 0x0000c004000479ee */ /* 0x000e620008340000 */
[--C-:B------:R-:W-:Y:S01]  /*a6a0*/  HADD2.F32 R0, -RZ, R2.reuse.H0_H0 ;  /* 0x20000002ff007230 */ /* 0x100fe20000004100 */
[----:B------:R-:W-:Y:S01]  /*a6b0*/  NOP ;  /* 0x0000000000007918 */ /* 0x000fe20000000000 */
[----:B-1----:R1:W-:Y:S01]  /*a6c0*/  SYNCS.ARRIVE.TRANS64.RED.A1T0 RZ, [R191+URZ], RZ ;  /* 0x000000ffbfff79a7 */ /* 0x0023e200081004ff */
[----:B------:R-:W-:Y:S01]  /*a6d0*/  HADD2.F32 R2, -RZ, R2.H1_H1 ;  /* 0x30000002ff027230 */ /* 0x000fe20000004100 */
[----:B------:R-:W-:Y:S01]  /*a6e0*/  F2FP.F16.E4M3.UNPACK_B R128, R160 ;  /* 0x000000a0ff80723e */ /* 0x000fe200020006ff */
[--C-:B------:R-:W-:Y:S01]  /*a6f0*/  HADD2.F32 R86, -RZ, R149.reuse.H1_H1 ;  /* 0x30000095ff567230 */ /* 0x100fe20000004100 */
[----:B------:R-:W-:Y:S01]  /*a700*/  F2FP.F16.E4M3.UNPACK_B R132, R161 ;  /* 0x000000a1ff84723e */ /* 0x000fe200020006ff */
[--C-:B------:R-:W-:Y:S01]  /*a710*/  HADD2.F32 R114, -RZ, R116.reuse.H0_H0 ;  /* 0x20000074ff727230 */ /* 0x100fe20000004100 */
[----:B------:R-:W-:Y:S01]  /*a720*/  F2FP.F16.E4M3.UNPACK_B R136, R162 ;  /* 0x000000a2ff88723e */ /* 0x000fe200020006ff */
[----:B------:R-:W-:Y:S01]  /*a730*/  HADD2.F32 R117, -RZ, R116.H1_H1 ;  /* 0x30000074ff757230 */ /* 0x000fe20000004100 */
[----:B------:R-:W-:Y:S01]  /*a740*/  F2FP.F16.E4M3.UNPACK_B R152, R152.H1 ;  /* 0x00000098ff98723e */ /* 0x000fe200030006ff */
        /* <DEDUP_REMOVED lines=12> */
[C---:B------:R-:W-:Y:S01]  /*a810*/  FMUL R4, R78.reuse, R4 ;  /* 0x000000044e047220 */ /* 0x040fe20000400000 */
[C---:B------:R-:W-:Y:S01]  /*a820*/  FMUL R5, R78.reuse, R5 ;  /* 0x000000054e057220 */ /* 0x040fe20000400000 */
[----:B------:R-:W-:Y:S02]  /*a830*/  HADD2.F32 R3, -RZ, R148.H0_H0 ;  /* 0x20000094ff037230 */ /* 0x000fe40000004100 */
        /* <DEDUP_REMOVED lines=9> */
[----:B------:R-:W-:Y:S02]  /*a8d0*/  HADD2.F32 R130, -RZ, R132.H0_H0 ;  /* 0x20000084ff827230 */ /* 0x000fe40000004100 */
[C---:B------:R-:W-:Y:S01]  /*a8e0*/  FMUL R6, R78.reuse, R6 ;  /* 0x000000064e067220 */ /* 0x040fe20000400000 */
[----:B------:R-:W-:Y:S02]  /*a8f0*/  HADD2.F32 R82, -RZ, R148.H1_H1 ;  /* 0x30000094ff527230 */ /* 0x000fe40000004100 */
[C---:B------:R-:W-:Y:S01]  /*a900*/  FMUL R7, R78.reuse, R7 ;  /* 0x000000074e077220 */ /* 0x040fe20000400000 */
[----:B------:R-:W-:Y:S02]  /*a910*/  HADD2.F32 R85, -RZ, R149.H0_H0 ;  /* 0x20000095ff557230 */ /* 0x000fe40000004100 */
[C---:B------:R-:W-:Y:S01]  /*a920*/  FFMA R6, R81.reuse, R3, R6 ;  /* 0x0000000351067223 */ /* 0x040fe20000000006 */
[----:B------:R-:W-:Y:S02]  /*a930*/  HADD2.F32 R133, -RZ, R132.H1_H1 ;  /* 0x30000084ff857230 */ /* 0x000fe40000004100 */
[C---:B------:R-:W-:Y:S01]  /*a940*/  FFMA R7, R81.reuse, R82, R7 ;  /* 0x0000005251077223 */ /* 0x040fe20000000007 */
[C---:B------:R-:W-:Y:S01]  /*a950*/  FFMA R8, R81.reuse, R83, R8 ;  /* 0x0000005351087223 */ /* 0x040fe20000000008 */
[C---:B------:R-:W-:Y:S01]  /*a960*/  FFMA R9, R81.reuse, R84, R9 ;  /* 0x0000005451097223 */ /* 0x040fe20000000009 */
[--C-:B------:R-:W-:Y:S02]  /*a970*/  HADD2.F32 R82, -RZ, R138.reuse.H0_H0 ;  /* 0x2000008aff527230 */ /* 0x100fe40000004100 */
[C---:B------:R-:W-:Y:S01]  /*a980*/  FMUL R10, R78.reuse, R10 ;  /* 0x0000000a4e0a7220 */ /* 0x040fe20000400000 */
[----:B------:R-:W-:Y:S02]  /*a990*/  HADD2.F32 R83, -RZ, R138.H1_H1 ;  /* 0x3000008aff537230 */ /* 0x000fe40000004100 */
[C---:B------:R-:W-:Y:S01]  /*a9a0*/  FMUL R11, R78.reuse, R11 ;  /* 0x0000000b4e0b7220 */ /* 0x040fe20000400000 */
[----:B------:R-:W-:Y:S02]  /*a9b0*/  HADD2.F32 R89, -RZ, R150.H0_H0 ;  /* 0x20000096ff597230 */ /* 0x000fe40000004100 */
[C---:B------:R-:W-:Y:S01]  /*a9c0*/  FFMA R10, R81.reuse, R85, R10 ;  /* 0x00000055510a7223 */ /* 0x040fe2000000000a */
[--C-:B------:R-:W-:Y:S02]  /*a9d0*/  HADD2.F32 R134, -RZ, R136.reuse.H0_H0 ;  /* 0x20000088ff867230 */ /* 0x100fe40000004100 */
[C---:B------:R-:W-:Y:S01]  /*a9e0*/  FFMA R11, R81.reuse, R86, R11 ;  /* 0x00000056510b7223 */ /* 0x040fe2000000000b */
[C---:B------:R-:W-:Y:S01]  /*a9f0*/  FFMA R12, R81.reuse, R87, R12 ;  /* 0x00000057510c7223 */ /* 0x040fe2000000000c */
[----:B------:R-:W-:Y:S01]  /*aa00*/  FFMA R13, R81, R88, R13 ;  /* 0x00000058510d7223 */ /* 0x000fe2000000000d */
[----:B------:R-:W-:Y:S01]  /*aa10*/  F2FP.SATFINITE.E4M3.F32.PACK_AB_MERGE_C R86, R7, R6, RZ ;  /* 0x000000060756723e */ /* 0x000fe200048070ff */
[C---:B------:R-:W-:Y:S01]  /*aa20*/  FMUL R7, R78.reuse, R20 ;  /* 0x000000144e077220 */ /* 0x040fe20000400000 */
[----:B------:R-:W-:Y:S01]  /*aa30*/  F2FP.SATFINITE.E4M3.F32.PACK_AB_MERGE_C R138, R11, R10, RZ ;  /* 0x0000000a0b8a723e */ /* 0x000fe200048070ff */
[C---:B------:R-:W-:Y:S01]  /*aa40*/  FMUL R10, R78.reuse, R21 ;  /* 0x000000154e0a7220 */ /* 0x040fe20000400000 */
[C---:B------:R-:W-:Y:S01]  /*aa50*/  FMUL R21, R78.reuse, R28 ;  /* 0x0000001c4e157220 */ /* 0x040fe20000400000 */
[----:B------:R-:W-:Y:S02]  /*aa60*/  HADD2.F32 R137, -RZ, R136.H1_H1 ;  /* 0x30000088ff897230 */ /* 0x000fe40000004100 */
[C---:B------:R-:W-:Y:S01]  /*aa70*/  FMUL R14, R78.reuse, R14 ;  /* 0x0000000e4e0e7220 */ /* 0x040fe20000400000 */
[----:B------:R-:W-:Y:S02]  /*aa80*/  HADD2.F32 R90, -RZ, R150.H1_H1 ;  /* 0x30000096ff5a7230 */ /* 0x000fe40000004100 */
[C---:B------:R-:W-:Y:S01]  /*aa90*/  FMUL R15, R78.reuse, R15 ;  /* 0x0000000f4e0f7220 */ /* 0x040fe20000400000 */
[--C-:B------:R-:W-:Y:S02]  /*aaa0*/  HADD2.F32 R92, -RZ, R151.reuse.H0_H0 ;  /* 0x20000097ff5c7230 */ /* 0x100fe40000004100 */
[C---:B------:R-:W-:Y:S01]  /*aab0*/  FFMA R14, R81.reuse, R89, R14 ;  /* 0x00000059510e7223 */ /* 0x040fe2000000000e */
[----:B------:R-:W-:Y:S02]  /*aac0*/  HADD2.F32 R95, -RZ, R151.H1_H1 ;  /* 0x30000097ff5f7230 */ /* 0x000fe40000004100 */
[C---:B------:R-:W-:Y:S01]  /*aad0*/  FFMA R15, R81.reuse, R90, R15 ;  /* 0x0000005a510f7223 */ /* 0x040fe2000000000f */
[C---:B------:R-:W-:Y:S01]  /*aae0*/  FFMA R0, R81.reuse, R91, R0 ;  /* 0x0000005b51007223 */ /* 0x040fe20000000000 */
[----:B------:R-:W-:Y:S01]  /*aaf0*/  FFMA R2, R81, R93, R2 ;  /* 0x0000005d51027223 */ /* 0x000fe20000000002 */
[C---:B------:R-:W-:Y:S01]  /*ab00*/  FMUL R3, R78.reuse, R18 ;  /* 0x000000124e037220 */ /* 0x040fe20000400000 */
[C---:B------:R-:W-:Y:S01]  /*ab10*/  FMUL R18, R78.reuse, R25 ;  /* 0x000000194e127220 */ /* 0x040fe20000400000 */
[----:B------:R-:W-:Y:S01]  /*ab20*/  F2FP.SATFINITE.E4M3.F32.PACK_AB_MERGE_C R14, R15, R14, RZ ;  /* 0x0000000e0f0e723e */ /* 0x000fe200048070ff */
[C---:B------:R-:W-:Y:S01]  /*ab30*/  FMUL R25, R78.reuse, R32 ;  /* 0x000000204e197220 */ /* 0x040fe20000400000 */
[C---:B------:R-:W-:Y:S01]  /*ab40*/  FFMA R3, R81.reuse, R92, R3 ;  /* 0x0000005c51037223 */ /* 0x040fe20000000003 */
[C---:B------:R-:W-:Y:S01]  /*ab50*/  FMUL R6, R78.reuse, R19 ;  /* 0x000000134e067220 */ /* 0x040fe20000400000 */
[--C-:B------:R-:W-:Y:S02]  /*ab60*/  HADD2.F32 R96, -RZ, R152.reuse.H0_H0 ;  /* 0x20000098ff607230 */ /* 0x100fe40000004100 */
[C---:B------:R-:W-:Y:S01]  /*ab70*/  FMUL R11, R78.reuse, R22 ;  /* 0x000000164e0b7220 */ /* 0x040fe20000400000 */
[----:B------:R-:W-:Y:S02]  /*ab80*/  HADD2.F32 R99, -RZ, R152.H1_H1 ;  /* 0x30000098ff637230 */ /* 0x000fe40000004100 */
[C---:B------:R-:W-:Y:S01]  /*ab90*/  FFMA R6, R81.reuse, R95, R6 ;  /* 0x0000005f51067223 */ /* 0x040fe20000000006 */
[C---:B------:R-:W-:Y:S01]  /*aba0*/  FFMA R7, R81.reuse, R94, R7 ;  /* 0x0000005e51077223 */ /* 0x040fe20000000007 */
[C---:B------:R-:W-:Y:S01]  /*abb0*/  FFMA R10, R81.reuse, R97, R10 ;  /* 0x00000061510a7223 */ /* 0x040fe2000000000a */
[C---:B------:R-:W-:Y:S01]  /*abc0*/  FFMA R11, R81.reuse, R96, R11 ;  /* 0x00000060510b7223 */ /* 0x040fe2000000000b */
[----:B------:R-:W-:Y:S01]  /*abd0*/  FMUL R22, R78, R29 ;  /* 0x0000001d4e167220 */ /* 0x000fe20000400000 */
[----:B------:R-:W-:Y:S01]  /*abe0*/  F2FP.SATFINITE.E4M3.F32.PACK_AB_MERGE_C R3, R6, R3, RZ ;  /* 0x000000030603723e */ /* 0x000fe200048070ff */
[C---:B------:R-:W-:Y:S01]  /*abf0*/  FMUL R29, R78.reuse, R36 ;  /* 0x000000244e1d7220 */ /* 0x040fe20000400000 */
        /* <DEDUP_REMOVED lines=11> */
[----:B------:R-:W-:Y:S01]  /*acb0*/  FMUL R20, R78, R27 ;  /* 0x0000001b4e147220 */ /* 0x000fe20000400000 */
[--C-:B------:R-:W-:Y:S01]  /*acc0*/  HADD2.F32 R104, -RZ, R154.reuse.H0_H0 ;  /* 0x2000009aff687230 */ /* 0x100fe20000004100 */
[----:B------:R-:W-:Y:S01]  /*acd0*/  F2FP.SATFINITE.E4M3.F32.PACK_AB_MERGE_C R16, R10, R7, R16 ;  /* 0x000000070a10723e */ /* 0x000fe20004807010 */
[----:B------:R-:W-:Y:S02]  /*ace0*/  HADD2.F32 R107, -RZ, R154.H1_H1 ;  /* 0x3000009aff6b7230 */ /* 0x000fe40000004100 */
        /* <DEDUP_REMOVED lines=28> */
[----:B------:R-:W-:Y:S01]  /*aeb0*/  F2FP.F16.E4M3.UNPACK_B R159, R159.H1 ;  /* 0x0000009fff9f723e */ /* 0x000fe200030006ff */
[----:B------:R-:W-:Y:S01]  /*aec0*/  FMUL R38, R78, R45 ;  /* 0x0000002d4e267220 */ /* 0x000fe20000400000 */
[----:B------:R-:W-:Y:S01]  /*aed0*/  F2FP.SATFINITE.E4M3.F32.PACK_AB_MERGE_C R19, R28, R27, RZ ;  /* 0x0000001b1c13723e */ /* 0x000fe200048070ff */
[----:B------:R-:W-:Y:S01]  /*aee0*/  FFMA R31, R81, R112, R31 ;  /* 0x00000070511f7223 */ /* 0x000fe2000000001f */
[C---:B------:R-:W-:Y:S01]  /*aef0*/  FMUL R45, R78.reuse, R52 ;  /* 0x000000344e2d7220 */ /* 0x040fe20000400000 */
[C---:B------:R-:W-:Y:S01]  /*af00*/  FMUL R52, R78.reuse, R59 ;  /* 0x0000003b4e347220 */ /* 0x040fe20000400000 */
[----:B------:R-:W-:Y:S01]  /*af10*/  F2FP.F16.E4M3.UNPACK_B R160, R160.H1 ;  /* 0x000000a0ffa0723e */ /* 0x000fe200030006ff */
[C---:B------:R-:W-:Y:S01]  /*af20*/  FMUL R59, R78.reuse, R66 ;  /* 0x000000424e3b7220 */ /* 0x040fe20000400000 */
[----:B------:R-:W-:Y:S01]  /*af30*/  F2FP.SATFINITE.E4M3.F32.PACK_AB_MERGE_C R66, R13, R12, R14 ;  /* 0x0000000c0d42723e */ /* 0x000fe2000480700e */
        /* <DEDUP_REMOVED lines=11> */
[C---:B------:R-:W-:Y:S01]  /*aff0*/  FFMA R35, R81.reuse, R116, R35 ;  /* 0x0000007451237223 */ /* 0x040fe20000000023 */
[C---:B------:R-:W-:Y:S01]  /*b000*/  FMUL R36, R78.reuse, R43 ;  /* 0x0000002b4e247220 */ /* 0x040fe20000400000 */
[--C-:B------:R-:W-:Y:S02]  /*b010*/  HADD2.F32 R120, -RZ, R158.reuse.H0_H0 ;  /* 0x2000009eff787230 */ /* 0x100fe40000004100 */
[C---:B------:R-:W-:Y:S01]  /*b020*/  FMUL R39, R78.reuse, R46 ;  /* 0x0000002e4e277220 */ /* 0x040fe20000400000 */
[----:B------:R-:W-:Y:S02]  /*b030*/  HADD2.F32 R123, -RZ, R158.H1_H1 ;  /* 0x3000009eff7b7230 */ /* 0x000fe40000004100 */
        /* <DEDUP_REMOVED lines=11> */
[C---:B------:R-:W-:Y:S01]  /*b0f0*/  FFMA R42, R81.reuse, R125, R42 ;  /* 0x0000007d512a7223 */ /* 0x040fe2000000002a */
[C---:B------:R-:W-:Y:S01]  /*b100*/  FMUL R46, R78.reuse, R53 ;  /* 0x000000354e2e7220 */ /* 0x040fe20000400000 */
[--C-:B------:R-:W-:Y:S02]  /*b110*/  HADD2.F32 R128, -RZ, R160.reuse.H0_H0 ;  /* 0x200000a0ff807230 */ /* 0x100fe40000004100 */
[C---:B------:R-:W-:Y:S01]  /*b120*/  FMUL R50, R78.reuse, R57 ;  /* 0x000000394e327220 */ /* 0x040fe20000400000 */
[C---:B------:R-:W-:Y:S01]  /*b130*/  FMUL R51, R78.reuse, R58 ;  /* 0x0000003a4e337220 */ /* 0x040fe20000400000 */
[C---:B------:R-:W-:Y:S01]  /*b140*/  FMUL R53, R78.reuse, R60 ;  /* 0x0000003c4e357220 */ /* 0x040fe20000400000 */
[C---:B------:R-:W-:Y:S01]  /*b150*/  FFMA R43, R81.reuse, R124, R43 ;  /* 0x0000007c512b7223 */ /* 0x040fe2000000002b */
[----:B------:R-:W-:Y:S02]  /*b160*/  HADD2.F32 R131, -RZ, R160.H1_H1 ;  /* 0x300000a0ff837230 */ /* 0x000fe40000004100 */
[C---:B------:R-:W-:Y:S01]  /*b170*/  FMUL R47, R78.reuse, R54 ;  /* 0x000000364e2f7220 */ /* 0x040fe20000400000 */
[C---:B------:R-:W-:Y:S01]  /*b180*/  FMUL R57, R78.reuse, R64 ;  /* 0x000000404e397220 */ /* 0x040fe20000400000 */
[C---:B------:R-:W-:Y:S01]  /*b190*/  FMUL R58, R78.reuse, R65 ;  /* 0x000000414e3a7220 */ /* 0x040fe20000400000 */
[C---:B------:R-:W-:Y:S01]  /*b1a0*/  FMUL R60, R78.reuse, R67 ;  /* 0x000000434e3c7220 */ /* 0x040fe20000400000 */
[----:B------:R-:W-:Y:S01]  /*b1b0*/  FFMA R44, R81, R127, R44 ;  /* 0x0000007f512c7223 */ /* 0x000fe2000000002c */
[C---:B------:R-:W-:Y:S01]  /*b1c0*/  FMUL R48, R78.reuse, R55 ;  /* 0x000000374e307220 */ /* 0x040fe20000400000 */
[----:B------:R-:W-:Y:S01]  /*b1d0*/  F2FP.SATFINITE.E4M3.F32.PACK_AB_MERGE_C R64, R5, R4, R86 ;  /* 0x000000040540723e */ /* 0x000fe20004807056 */
[----:B------:R-:W-:Y:S01]  /*b1e0*/  FFMA R45, R81, R126, R45 ;  /* 0x0000007e512d7223 */ /* 0x000fe2000000002d */
[----:B------:R-:W-:Y:S01]  /*b1f0*/  F2FP.SATFINITE.E4M3.F32.PACK_AB_MERGE_C R65, R9, R8, R138 ;  /* 0x000000080941723e */ /* 0x000fe2000480708a */
[----:B------:R-:W-:Y:S01]  /*b200*/  FMUL R49, R78, R56 ;  /* 0x000000384e317220 */ /* 0x000fe20000400000 */
[----:B------:R-:W-:Y:S01]  /*b210*/  F2FP.SATFINITE.E4M3.F32.PACK_AB_MERGE_C R67, R2, R0, R3 ;  /* 0x000000000243723e */ /* 0x000fe20004807003 */
[C---:B------:R-:W-:Y:S01]  /*b220*/  FFMA R46, R81.reuse, R129, R46 ;  /* 0x00000081512e7223 */ /* 0x040fe2000000002e */
[----:B------:R-:W-:Y:S01]  /*b230*/  F2FP.F16.E4M3.UNPACK_B R162, R162.H1 ;  /* 0x000000a2ffa2723e */ /* 0x000fe200030006ff */
[--C-:B------:R-:W-:Y:S02]  /*b240*/  HADD2.F32 R132, -RZ, R161.reuse.H0_H0 ;  /* 0x200000a1ff847230 */ /* 0x100fe40000004100 */
[C---:B------:R-:W-:Y:S01]  /*b250*/  FFMA R47, R81.reuse, R128, R47 ;  /* 0x00000080512f7223 */ /* 0x040fe2000000002f */
[----:B------:R1:W-:Y:S01]  /*b260*/  STS.128 [R172+UR49+0xa200], R64 ;  /* 0x00a20040ac007988 */ /* 0x0003e20008000c31 */
[----:B------:R-:W-:Y:S02]  /*b270*/  HADD2.F32 R135, -RZ, R161.H1_H1 ;  /* 0x300000a1ff877230 */ /* 0x000fe40000004100 */
[C---:B------:R-:W-:Y:S01]  /*b280*/  FFMA R48, R81.reuse, R131, R48 ;  /* 0x0000008351307223 */ /* 0x040fe20000000030 */
[C---:B------:R-:W-:Y:S01]  /*b290*/  FFMA R49, R81.reuse, R130, R49 ;  /* 0x0000008251317223 */ /* 0x040fe20000000031 */
[----:B------:R-:W-:Y:S01]  /*b2a0*/  F2FP.F16.E4M3.UNPACK_B R163, R163.H1 ;  /* 0x000000a3ffa3723e */ /* 0x000fe200030006ff */
[C---:B------:R-:W-:Y:S01]  /*b2b0*/  FFMA R50, R81.reuse, R133, R50 ;  /* 0x0000008551327223 */ /* 0x040fe20000000032 */
[----:B------:R-:W-:Y:S01]  /*b2c0*/  FMUL R54, R78, R61 ;  /* 0x0000003d4e367220 */ /* 0x000fe20000400000 */
[--C-:B------:R-:W-:Y:S01]  /*b2d0*/  HADD2.F32 R136, -RZ, R162.reuse.H0_H0 ;  /* 0x200000a2ff887230 */ /* 0x100fe20000004100 */
[----:B------:R1:W-:Y:S01]  /*b2e0*/  STS.128 [R193+0xa010], R16 ;  /* 0x00a01010c1007388 */ /* 0x0003e20000000c00 */
[----:B------:R-:W-:Y:S01]  /*b2f0*/  F2FP.SATFINITE.E4M3.F32.PACK_AB_MERGE_C R35, R36, R35, RZ ;  /* 0x000000232423723e */ /* 0x000fe200048070ff */
[C---:B------:R-:W-:Y:S01]  /*b300*/  FFMA R51, R81.reuse, R132, R51 ;  /* 0x0000008451337223 */ /* 0x040fe20000000033 */
[----:B------:R-:W-:Y:S01]  /*b310*/  F2FP.SATFINITE.E4M3.F32.PACK_AB_MERGE_C R39, R40, R39, RZ ;  /* 0x000000272827723e */ /* 0x000fe200048070ff */
[----:B------:R-:W-:Y:S02]  /*b320*/  HADD2.F32 R139, -RZ, R162.H1_H1 ;  /* 0x300000a2ff8b7230 */ /* 0x000fe40000004100 */
[C---:B------:R-:W-:Y:S01]  /*b330*/  FMUL R55, R78.reuse, R62 ;  /* 0x0000003e4e377220 */ /* 0x040fe20000400000 */
[C---:B------:R-:W-:Y:S01]  /*b340*/  FFMA R52, R81.reuse, R135, R52 ;  /* 0x0000008751347223 */ /* 0x040fe20000000034 */
[----:B------:R-:W-:Y:S01]  /*b350*/  FMUL R56, R78, R63 ;  /* 0x0000003f4e387220 */ /* 0x000fe20000400000 */
[C---:B------:R-:W-:Y:S01]  /*b360*/  FFMA R53, R81.reuse, R134, R53 ;  /* 0x0000008651357223 */ /* 0x040fe20000000035 */
[C---:B------:R-:W-:Y:S01]  /*b370*/  FFMA R54, R81.reuse, R137, R54 ;  /* 0x0000008951367223 */ /* 0x040fe20000000036 */
[--C-:B------:R-:W-:Y:S02]  /*b380*/  HADD2.F32 R84, -RZ, R163.reuse.H0_H0 ;  /* 0x200000a3ff547230 */ /* 0x100fe40000004100 */
[C---:B------:R-:W-:Y:S01]  /*b390*/  FFMA R55, R81.reuse, R136, R55 ;  /* 0x0000008851377223 */ /* 0x040fe20000000037 */
[----:B------:R-:W-:Y:S02]  /*b3a0*/  HADD2.F32 R85, -RZ, R163.H1_H1 ;  /* 0x300000a3ff557230 */ /* 0x000fe40000004100 */
[C---:B------:R-:W-:Y:S01]  /*b3b0*/  FFMA R56, R81.reuse, R139, R56 ;  /* 0x0000008b51387223 */ /* 0x040fe20000000038 */
[----:B------:R-:W-:Y:S01]  /*b3c0*/  F2FP.SATFINITE.E4M3.F32.PACK_AB_MERGE_C R43, R44, R43, RZ ;  /* 0x0000002b2c2b723e */ /* 0x000fe200048070ff */
[C---:B------:R-:W-:Y:S01]  /*b3d0*/  FFMA R57, R81.reuse, R82, R57 ;  /* 0x0000005251397223 */ /* 0x040fe20000000039 */
[C---:B------:R-:W-:Y:S01]  /*b3e0*/  FFMA R58, R81.reuse, R83, R58 ;  /* 0x00000053513a7223 */ /* 0x040fe2000000003a */
[C---:B------:R-:W-:Y:S01]  /*b3f0*/  FFMA R59, R81.reuse, R84, R59 ;  /* 0x00000054513b7223 */ /* 0x040fe2000000003b */
[----:B------:R-:W-:Y:S01]  /*b400*/  F2FP.SATFINITE.E4M3.F32.PACK_AB_MERGE_C R33, R34, R33, R35 ;  /* 0x000000212221723e */ /* 0x000fe20004807023 */
[----:B------:R-:W-:Y:S01]  /*b410*/  FFMA R60, R81, R85, R60 ;  /* 0x00000055513c7223 */ /* 0x000fe2000000003c */
[----:B------:R-:W-:Y:S02]  /*b420*/  F2FP.SATFINITE.E4M3.F32.PACK_AB_MERGE_C R32, R30, R29, R32 ;  /* 0x0000001d1e20723e */ /* 0x000fe40004807020 */
        /* <DEDUP_REMOVED lines=11> */
[----:B------:R-:W-:Y:S03]  /*b4e0*/  IADD3 R76, PT, PT, R76, 0x1, RZ ;  /* 0x000000014c4c7810 */ /* 0x000fe60007ffe0ff */
        /* <DEDUP_REMOVED lines=18> */
.L_x_143:
[----:B------:R-:W-:Y:S05]  /*b610*/  BSYNC.RECONVERGENT B0 ;  /* 0x0000000000007941 */ /* 0x000fea0003800200 */
.L_x_142:
[----:B------:R-:W-:Y:S01]  /*b620*/  BAR.SYNC.DEFER_BLOCKING 0x1, 0x80 ;  /* 0x0042000000007b1d */ /* 0x000fe20000010000 */
[----:B------:R-:W-:Y:S01]  /*b630*/  ISETP.NE.AND P2, PT, R190, RZ, PT ;  /* 0x000000ffbe00720c */ /* 0x000fe20003f45270 */
[----:B------:R-:W-:Y:S01]  /*b640*/  IMAD.IADD R20, R75, 0x1, R147 ;  /* 0x000000014b147824 */ /* 0x000fe200078e0293 */
[----:B------:R-:W-:Y:S01]  /*b650*/  ISETP.NE.AND P0, PT, R192, 0x2, PT ;  /* 0x00000002c000780c */ /* 0x000fe20003f05270 */
[----:B------:R-:W-:Y:S01]  /*b660*/  IMAD.IADD R21, R77, 0x1, R170 ;  /* 0x000000014d157824 */ /* 0x000fe200078e02aa */
[----:B------:R-:W-:Y:S02]  /*b670*/  ISETP.NE.AND P1, PT, R76, 0x2, PT ;  /* 0x000000024c00780c */ /* 0x000fe40003f25270 */
[----:B------:R-:W-:Y:S02]  /*b680*/  SEL R3, RZ, 0x1, P0 ;  /* 0x00000001ff037807 */ /* 0x000fe40000000000 */
[----:B------:R-:W-:Y:S02]  /*b690*/  SEL R0, RZ, 0x1, P1 ;  /* 0x00000001ff007807 */ /* 0x000fe40000800000 */
[----:B------:R-:W-:Y:S02]  /*b6a0*/  LOP3.LUT R182, R182, R3, RZ, 0x3c, !PT ;  /* 0x00000003b6b67212 */ /* 0x000fe400078e3cff */
[----:B------:R-:W-:Y:S02]  /*b6b0*/  LOP3.LUT R183, R183, R0, RZ, 0x3c, !PT ;  /* 0x00000000b7b77212 */ /* 0x000fe400078e3cff */
[----:B------:R-:W-:Y:S02]  /*b6c0*/  @P2 R2UR UR36, R179 ;  /* 0x00000000b32422ca */ /* 0x000fe400000e0000 */
[----:B------:R-:W-:Y:S02]  /*b6d0*/  SEL R192, R192, RZ, P0 ;  /* 0x000000ffc0c07207 */ /* 0x000fe40000000000 */
[----:B------:R-:W-:Y:S01]  /*b6e0*/  SEL R76, R76, RZ, P1 ;  /* 0x000000ff4c4c7207 */ /* 0x000fe20000800000 */
[----:B------:R-:W-:Y:S10]  /*b6f0*/  @P2 BRA `(.L_x_144) ;  /* 0xffffff9800dc2947 */ /* 0x000ff4000383ffff */
[----:B------:R-:W-:Y:S05]  /*b700*/  EXIT ;  /* 0x000000000000794d */ /* 0x000fea0003800000 */
.L_x_24:
[----:B--2---:R2:W4:Y:S02]  /*b710*/  SYNCS.PHASECHK.TRANS64.TRYWAIT P0, [R3+URZ+0xf0], R2 ;  /* 0x0000f002030075a7 */ /* 0x00452400080011ff */
[----:B----4-:R-:W-:Y:S05]  /*b720*/  @!P0 NANOSLEEP.SYNCS 0x989680 ;  /* 0x009896800000895d */ /* 0x010fea0003900000 */
[----:B------:R-:W4:Y:S02]  /*b730*/  @!P0 SYNCS.PHASECHK.TRANS64 P0, [R3+URZ+0xf0], R2 ;  /* 0x0000f002030085a7 */ /* 0x000f2400080010ff */
[----:B----4-:R-:W-:Y:S05]  /*b740*/  @!P0 BRA `(.L_x_24) ;  /* 0xfffffffc00f08947 */ /* 0x010fea000383ffff */
[----:B------:R-:W-:Y:S05]  /*b750*/  BRA `(.L_x_145) ;  /* 0xffffff6000207947 */ /* 0x000fea000383ffff */
.L_x_27:
[----:B-1----:R-:W-:-:S07]  /*b760*/  MOV R2, UR33 ;  /* 0x0000002100027c02 */ /* 0x002fce0008000f00 */
.L_x_146:
[----:B-1----:R1:W2:Y:S02]  /*b770*/  SYNCS.PHASECHK.TRANS64.TRYWAIT P0, [R2+URZ+0x28], R5 ;  /* 0x00002805020075a7 */ /* 0x0022a400080011ff */
[----:B--2---:R-:W-:Y:S05]  /*b780*/  @!P0 NANOSLEEP.SYNCS 0x989680 ;  /* 0x009896800000895d */ /* 0x004fea0003900000 */
[----:B------:R-:W2:Y:S02]  /*b790*/  @!P0 SYNCS.PHASECHK.TRANS64 P0, [R2+URZ+0x28], R5 ;  /* 0x00002805020085a7 */ /* 0x000ea400080010ff */
[----:B--2---:R-:W-:Y:S05]  /*b7a0*/  @!P0 BRA `(.L_x_146) ;  /* 0xfffffffc00f08947 */ /* 0x004fea000383ffff */
[----:B------:R-:W-:Y:S05]  /*b7b0*/  BRA `(.L_x_26) ;  /* 0xffffff6000847947 */ /* 0x000fea000383ffff */
.L_x_34:
[----:B-1----:R-:W-:-:S07]  /*b7c0*/  MOV R2, UR17 ;  /* 0x0000001100027c02 */ /* 0x002fce0008000f00 */
.L_x_147:
[----:B-1----:R1:W2:Y:S02]  /*b7d0*/  SYNCS.PHASECHK.TRANS64.TRYWAIT P0, [R2+URZ+0x28], R5 ;  /* 0x00002805020075a7 */ /* 0x0022a400080011ff */
[----:B--2---:R-:W-:Y:S05]  /*b7e0*/  @!P0 NANOSLEEP.SYNCS 0x989680 ;  /* 0x009896800000895d */ /* 0x004fea0003900000 */
[----:B------:R-:W2:Y:S02]  /*b7f0*/  @!P0 SYNCS.PHASECHK.TRANS64 P0, [R2+URZ+0x28], R5 ;  /* 0x00002805020085a7 */ /* 0x000ea400080010ff */
[----:B--2---:R-:W-:Y:S05]  /*b800*/  @!P0 BRA `(.L_x_147) ;  /* 0xfffffffc00f08947 */ /* 0x004fea000383ffff */
[----:B------:R-:W-:Y:S05]  /*b810*/  BRA `(.L_x_33) ;  /* 0xffffff64003c7947 */ /* 0x000fea000383ffff */
.L_x_39:
[----:B-1----:R1:W2:Y:S02]  /*b820*/  SYNCS.PHASECHK.TRANS64.TRYWAIT P0, [R2+URZ+0xa0], R3 ;  /* 0x0000a003020075a7 */ /* 0x0022a400080011ff */
[----:B--2---:R-:W-:Y:S05]  /*b830*/  @!P0 NANOSLEEP.SYNCS 0x989680 ;  /* 0x009896800000895d */ /* 0x004fea0003900000 */
[----:B------:R-:W2:Y:S02]  /*b840*/  @!P0 SYNCS.PHASECHK.TRANS64 P0, [R2+URZ+0xa0], R3 ;  /* 0x0000a003020085a7 */ /* 0x000ea400080010ff */
[----:B--2---:R-:W-:Y:S05]  /*b850*/  @!P0 BRA `(.L_x_39) ;  /* 0xfffffffc00f08947 */ /* 0x004fea000383ffff */
[----:B------:R-:W-:Y:S05]  /*b860*/  BRA `(.L_x_148) ;  /* 0xffffff6400dc7947 */ /* 0x000fea000383ffff */
.L_x_43:
[----:B---3--:R-:W-:-:S07]  /*b870*/  MOV R0, UR4 ;  /* 0x0000000400007c02 */ /* 0x008fce0008000f00 */
.L_x_149:
[----:B-1----:R1:W2:Y:S02]  /*b880*/  SYNCS.PHASECHK.TRANS64.TRYWAIT P0, [R0+URZ], R3 ;  /* 0x00000003000075a7 */ /* 0x0022a400080011ff */
[----:B--2---:R-:W-:Y:S05]  /*b890*/  @!P0 NANOSLEEP.SYNCS 0x989680 ;  /* 0x009896800000895d */ /* 0x004fea0003900000 */
[----:B------:R-:W2:Y:S02]  /*b8a0*/  @!P0 SYNCS.PHASECHK.TRANS64 P0, [R0+URZ], R3 ;  /* 0x00000003000085a7 */ /* 0x000ea400080010ff */
[----:B--2---:R-:W-:Y:S05]  /*b8b0*/  @!P0 BRA `(.L_x_149) ;  /* 0xfffffffc00f08947 */ /* 0x004fea000383ffff */
[----:B------:R-:W-:Y:S05]  /*b8c0*/  BRA `(.L_x_150) ;  /* 0xffffff6c004c7947 */ /* 0x000fea000383ffff */
.L_x_44:
[----:B---3--:R-:W-:-:S07]  /*b8d0*/  MOV R0, UR4 ;  /* 0x0000000400007c02 */ /* 0x008fce0008000f00 */
.L_x_151:
[----:B-1----:R1:W2:Y:S02]  /*b8e0*/  SYNCS.PHASECHK.TRANS64.TRYWAIT P0, [R0+URZ], R3 ;  /* 0x00000003000075a7 */ /* 0x0022a400080011ff */
[----:B--2---:R-:W-:Y:S05]  /*b8f0*/  @!P0 NANOSLEEP.SYNCS 0x989680 ;  /* 0x009896800000895d */ /* 0x004fea0003900000 */
[----:B------:R-:W2:Y:S02]  /*b900*/  @!P0 SYNCS.PHASECHK.TRANS64 P0, [R0+URZ], R3 ;  /* 0x00000003000085a7 */ /* 0x000ea400080010ff */
[----:B--2---:R-:W-:Y:S05]  /*b910*/  @!P0 BRA `(.L_x_151) ;  /* 0xfffffffc00f08947 */ /* 0x004fea000383ffff */
[----:B------:R-:W-:Y:S05]  /*b920*/  BRA `(.L_x_152) ;  /* 0xffffff6c00587947 */ /* 0x000fea000383ffff */
.L_x_45:
[----:B---3--:R-:W-:-:S07]  /*b930*/  MOV R0, UR4 ;  /* 0x0000000400007c02 */ /* 0x008fce0008000f00 */
.L_x_153:
[----:B-1----:R1:W2:Y:S02]  /*b940*/  SYNCS.PHASECHK.TRANS64.TRYWAIT P0, [R0+URZ], R3 ;  /* 0x00000003000075a7 */ /* 0x0022a400080011ff */
[----:B--2---:R-:W-:Y:S05]  /*b950*/  @!P0 NANOSLEEP.SYNCS 0x989680 ;  /* 0x009896800000895d */ /* 0x004fea0003900000 */
[----:B------:R-:W2:Y:S02]  /*b960*/  @!P0 SYNCS.PHASECHK.TRANS64 P0, [R0+URZ], R3 ;  /* 0x00000003000085a7 */ /* 0x000ea400080010ff */
[----:B--2---:R-:W-:Y:S05]  /*b970*/  @!P0 BRA `(.L_x_153) ;  /* 0xfffffffc00f08947 */ /* 0x004fea000383ffff */
[----:B------:R-:W-:Y:S05]  /*b980*/  BRA `(.L_x_154) ;  /* 0xffffff6c00647947 */ /* 0x000fea000383ffff */
.L_x_46:
[----:B---3--:R-:W-:-:S07]  /*b990*/  MOV R0, UR4 ;  /* 0x0000000400007c02 */ /* 0x008fce0008000f00 */
.L_x_155:
[----:B-1----:R1:W2:Y:S02]  /*b9a0*/  SYNCS.PHASECHK.TRANS64.TRYWAIT P0, [R0+URZ], R3 ;  /* 0x00000003000075a7 */ /* 0x0022a400080011ff */
[----:B--2---:R-:W-:Y:S05]  /*b9b0*/  @!P0 NANOSLEEP.SYNCS 0x989680 ;  /* 0x009896800000895d */ /* 0x004fea0003900000 */
[----:B------:R-:W2:Y:S02]  /*b9c0*/  @!P0 SYNCS.PHASECHK.TRANS64 P0, [R0+URZ], R3 ;  /* 0x00000003000085a7 */ /* 0x000ea400080010ff */
[----:B--2---:R-:W-:Y:S05]  /*b9d0*/  @!P0 BRA `(.L_x_155) ;  /* 0xfffffffc00f08947 */ /* 0x004fea000383ffff */
[----:B------:R-:W-:Y:S05]  /*b9e0*/  BRA `(.L_x_156) ;  /* 0xffffff6c00707947 */ /* 0x000fea000383ffff */
.L_x_49:
[----:B-1----:R1:W2:Y:S02]  /*b9f0*/  SYNCS.PHASECHK.TRANS64.TRYWAIT P0, [R0+URZ+0xe0], R5 ;  /* 0x0000e005000075a7 */ /* 0x0022a400080011ff */
[----:B--2---:R-:W-:Y:S05]  /*ba00*/  @!P0 NANOSLEEP.SYNCS 0x989680 ;  /* 0x009896800000895d */ /* 0x004fea0003900000 */
[----:B------:R-:W2:Y:S02]  /*ba10*/  @!P0 SYNCS.PHASECHK.TRANS64 P0, [R0+URZ+0xe0], R5 ;  /* 0x0000e005000085a7 */ /* 0x000ea400080010ff */
[----:B--2---:R-:W-:Y:S05]  /*ba20*/  @!P0 BRA `(.L_x_49) ;  /* 0xfffffffc00f08947 */ /* 0x004fea000383ffff */
[----:B------:R-:W-:Y:S05]  /*ba30*/  BRA `(.L_x_157) ;  /* 0xffffff6c00d07947 */ /* 0x000fea000383ffff */
.L_x_50:
[----:B------:R-:W-:-:S07]  /*ba40*/  MOV R0, UR5 ;  /* 0x0000000500007c02 */ /* 0x000fce0008000f00 */
.L_x_158:
[----:B-1----:R1:W2:Y:S02]  /*ba50*/  SYNCS.PHASECHK.TRANS64.TRYWAIT P0, [R0+URZ+0xb0], R7 ;  /* 0x0000b007000075a7 */ /* 0x0022a400080011ff */
[----:B--2---:R-:W-:Y:S05]  /*ba60*/  @!P0 NANOSLEEP.SYNCS 0x989680 ;  /* 0x009896800000895d */ /* 0x004fea0003900000 */
[----:B------:R-:W2:Y:S02]  /*ba70*/  @!P0 SYNCS.PHASECHK.TRANS64 P0, [R0+URZ+0xb0], R7 ;  /* 0x0000b007000085a7 */ /* 0x000ea400080010ff */
[----:B--2---:R-:W-:Y:S05]  /*ba80*/  @!P0 BRA `(.L_x_158) ;  /* 0xfffffffc00f08947 */ /* 0x004fea000383ffff */
[----:B------:R-:W-:Y:S05]  /*ba90*/  BRA `(.L_x_159) ;  /* 0xffffff6c00e07947 */ /* 0x000fea000383ffff */
.L_x_51:
[----:B-1----:R1:W2:Y:S02]  /*baa0*/  SYNCS.PHASECHK.TRANS64.TRYWAIT P1, [R0+URZ+0xa0], R5 ;  /* 0x0000a005000075a7 */ /* 0x0022a400080211ff */
[----:B--2---:R-:W-:Y:S05]  /*bab0*/  @!P1 NANOSLEEP.SYNCS 0x989680 ;  /* 0x009896800000995d */ /* 0x004fea0003900000 */
[----:B------:R-:W2:Y:S02]  /*bac0*/  @!P1 SYNCS.PHASECHK.TRANS64 P1, [R0+URZ+0xa0], R5 ;  /* 0x0000a005000095a7 */ /* 0x000ea400080210ff */
[----:B--2---:R-:W-:Y:S05]  /*bad0*/  @!P1 BRA `(.L_x_51) ;  /* 0xfffffffc00f09947 */ /* 0x004fea000383ffff */
[----:B------:R-:W-:Y:S05]  /*bae0*/  BRA `(.L_x_160) ;  /* 0xffffff7000107947 */ /* 0x000fea000383ffff */
.L_x_54:
[----:B------:R-:W-:-:S07]  /*baf0*/  MOV R0, UR5 ;  /* 0x0000000500007c02 */ /* 0x000fce0008000f00 */
.L_x_161:
[----:B-1----:R1:W2:Y:S02]  /*bb00*/  SYNCS.PHASECHK.TRANS64.TRYWAIT P0, [R0+URZ+0xb0], R3 ;  /* 0x0000b003000075a7 */ /* 0x0022a400080011ff */
[----:B--2---:R-:W-:Y:S05]  /*bb10*/  @!P0 NANOSLEEP.SYNCS 0x989680 ;  /* 0x009896800000895d */ /* 0x004fea0003900000 */
[----:B------:R-:W2:Y:S02]  /*bb20*/  @!P0 SYNCS.PHASECHK.TRANS64 P0, [R0+URZ+0xb0], R3 ;  /* 0x0000b003000085a7 */ /* 0x000ea400080010ff */
[----:B--2---:R-:W-:Y:S05]  /*bb30*/  @!P0 BRA `(.L_x_161) ;  /* 0xfffffffc00f08947 */ /* 0x004fea000383ffff */
[----:B------:R-:W-:Y:S05]  /*bb40*/  BRA `(.L_x_53) ;  /* 0xffffff7000647947 */ /* 0x000fea000383ffff */
.L_x_63:
[----:B-1----:R-:W-:-:S04]  /*bb50*/  MOV R4, UR6 ;  /* 0x0000000600047c02 */ /* 0x002fc80008000f00 */
[----:B------:R1:W2:Y:S03]  /*bb60*/  SYNCS.PHASECHK.TRANS64.TRYWAIT P0, [R4+URZ+0x8], R5 ;  /* 0x00000805040075a7 */ /* 0x0002a600080011ff */
[----:B--2---:R-:W-:Y:S05]  /*bb70*/  @!P0 NANOSLEEP.SYNCS 0x989680 ;  /* 0x009896800000895d */ /* 0x004fea0003900000 */
[----:B------:R-:W2:Y:S02]  /*bb80*/  @!P0 SYNCS.PHASECHK.TRANS64 P0, [R4+URZ+0x8], R5 ;  /* 0x00000805040085a7 */ /* 0x000ea400080010ff */
[----:B--2---:R-:W-:Y:S05]  /*bb90*/  @!P0 BRA `(.L_x_63) ;  /* 0xfffffffc00ec8947 */ /* 0x004fea000383ffff */
[----:B------:R-:W-:Y:S05]  /*bba0*/  BRA `(.L_x_62) ;  /* 0xffffff7400187947 */ /* 0x000fea000383ffff */
.L_x_65:
[----:B------:R-:W-:Y:S01]  /*bbb0*/  BSSY B0, `(.L_x_162) ;  /* 0x0000006000007945 */ /* 0x000fe20003800000 */
[----:B------:R-:W-:-:S07]  /*bbc0*/  MOV R15, 0xffffffff ;  /* 0xffffffff000f7802 */ /* 0x000fce0000000f00 */
[----:B-1---5:R-:W-:Y:S05]  /*bbd0*/  WARPSYNC.COLLECTIVE R15, `(.L_x_163) ;  /* 0x000000000f0c7348 */ /* 0x022fea0003c00000 */
[----:B------:R-:W-:Y:S02]  /*bbe0*/  ELECT P6, UR79, PT ;  /* 0x00000000004f782f */ /* 0x000fe400038c0000 */
[----:B------:R-:W-:Y:S01]  /*bbf0*/  MOV R14, UR79 ;  /* 0x0000004f000e7c02 */ /* 0x000fe20008000f00 */
[----:B-1---5:R-:W-:Y:S10]  /*bc00*/  ENDCOLLECTIVE ;  /* 0x000000000000791b */ /* 0x022ff40003800000 */
.L_x_163:
[----:B------:R-:W-:Y:S05]  /*bc10*/  BSYNC B0 ;  /* 0x0000000000007941 */ /* 0x000fea0003800000 */
.L_x_162:
[----:B------:R-:W-:Y:S05]  /*bc20*/  BRA `(.L_x_164) ;  /* 0xffffff7400487947 */ /* 0x000fea000383ffff */
.L_x_67:
[----:B-1----:R-:W-:-:S04]  /*bc30*/  MOV R2, UR6 ;  /* 0x0000000600027c02 */ /* 0x002fc80008000f00 */
[----:B------:R1:W2:Y:S03]  /*bc40*/  SYNCS.PHASECHK.TRANS64.TRYWAIT P0, [R2+URZ+0x8], R3 ;  /* 0x00000803020075a7 */ /* 0x0002a600080011ff */
[----:B--2---:R-:W-:Y:S05]  /*bc50*/  @!P0 NANOSLEEP.SYNCS 0x989680 ;  /* 0x009896800000895d */ /* 0x004fea0003900000 */
[----:B------:R-:W2:Y:S02]  /*bc60*/  @!P0 SYNCS.PHASECHK.TRANS64 P0, [R2+URZ+0x8], R3 ;  /* 0x00000803020085a7 */ /* 0x000ea400080010ff */
[----:B--2---:R-:W-:Y:S05]  /*bc70*/  @!P0 BRA `(.L_x_67) ;  /* 0xfffffffc00ec8947 */ /* 0x004fea000383ffff */
[----:B------:R-:W-:Y:S05]  /*bc80*/  BRA `(.L_x_66) ;  /* 0xffffff74004c7947 */ /* 0x000fea000383ffff */
.L_x_68:
[----:B-1----:R1:W2:Y:S02]  /*bc90*/  SYNCS.PHASECHK.TRANS64.TRYWAIT P0, [R0+URZ+0xa0], R5 ;  /* 0x0000a005000075a7 */ /* 0x0022a400080011ff */
[----:B--2---:R-:W-:Y:S05]  /*bca0*/  @!P0 NANOSLEEP.SYNCS 0x989680 ;  /* 0x009896800000895d */ /* 0x004fea0003900000 */
[----:B------:R-:W2:Y:S02]  /*bcb0*/  @!P0 SYNCS.PHASECHK.TRANS64 P0, [R0+URZ+0xa0], R5 ;  /* 0x0000a005000085a7 */ /* 0x000ea400080010ff */
[----:B--2---:R-:W-:Y:S05]  /*bcc0*/  @!P0 BRA `(.L_x_68) ;  /* 0xfffffffc00f08947 */ /* 0x004fea000383ffff */
[----:B------:R-:W-:Y:S05]  /*bcd0*/  BRA `(.L_x_165) ;  /* 0xffffff7800287947 */ /* 0x000fea000383ffff */
.L_x_70:
[----:B------:R-:W-:-:S07]  /*bce0*/  MOV R0, UR10 ;  /* 0x0000000a00007c02 */ /* 0x000fce0008000f00 */
.L_x_166:
[----:B-1----:R1:W2:Y:S02]  /*bcf0*/  SYNCS.PHASECHK.TRANS64.TRYWAIT P0, [R0+URZ+0xd0], R5 ;  /* 0x0000d005000075a7 */ /* 0x0022a400080011ff */
[----:B--2---:R-:W-:Y:S05]  /*bd00*/  @!P0 NANOSLEEP.SYNCS 0x989680 ;  /* 0x009896800000895d */ /* 0x004fea0003900000 */
[----:B------:R-:W2:Y:S02]  /*bd10*/  @!P0 SYNCS.PHASECHK.TRANS64 P0, [R0+URZ+0xd0], R5 ;  /* 0x0000d005000085a7 */ /* 0x000ea400080010ff */
[----:B--2---:R-:W-:Y:S05]  /*bd20*/  @!P0 BRA `(.L_x_166) ;  /* 0xfffffffc00f08947 */ /* 0x004fea000383ffff */
[----:B------:R-:W-:Y:S05]  /*bd30*/  BRA `(.L_x_167) ;  /* 0xffffff7800747947 */ /* 0x000fea000383ffff */
.L_x_73:
[----:B------:R-:W-:Y:S07]  /*bd40*/  MOV R0, UR9 ;  /* 0x0000000900007c02 */ /* 0x000fee0008000f00 */
.L_x_168:
[----:B-1----:R1:W2:Y:S02]  /*bd50*/  SYNCS.PHASECHK.TRANS64.TRYWAIT P0, [R0+URZ], R5 ;  /* 0x00000005000075a7 */ /* 0x0022a400080011ff */
[----:B--2---:R-:W-:Y:S05]  /*bd60*/  @!P0 NANOSLEEP.SYNCS 0x989680 ;  /* 0x009896800000895d */ /* 0x004fea0003900000 */
[----:B------:R-:W2:Y:S02]  /*bd70*/  @!P0 SYNCS.PHASECHK.TRANS64 P0, [R0+URZ], R5 ;  /* 0x00000005000085a7 */ /* 0x000ea400080010ff */
[----:B--2---:R-:W-:Y:S05]  /*bd80*/  @!P0 BRA `(.L_x_168) ;  /* 0xfffffffc00f08947 */ /* 0x004fea000383ffff */
[----:B------:R-:W-:Y:S05]  /*bd90*/  BRA `(.L_x_72) ;  /* 0xffffff7800887947 */ /* 0x000fea000383ffff */
.L_x_77:
[----:B-1----:R-:W-:-:S07]  /*bda0*/  MOV R0, UR5 ;  /* 0x0000000500007c02 */ /* 0x002fce0008000f00 */
.L_x_169:
[----:B-1----:R1:W2:Y:S02]  /*bdb0*/  SYNCS.PHASECHK.TRANS64.TRYWAIT P0, [R0+URZ], R3 ;  /* 0x00000003000075a7 */ /* 0x0022a400080011ff */
[----:B--2---:R-:W-:Y:S05]  /*bdc0*/  @!P0 NANOSLEEP.SYNCS 0x989680 ;  /* 0x009896800000895d */ /* 0x004fea0003900000 */
[----:B------:R-:W2:Y:S02]  /*bdd0*/  @!P0 SYNCS.PHASECHK.TRANS64 P0, [R0+URZ], R3 ;  /* 0x00000003000085a7 */ /* 0x000ea400080010ff */
[----:B--2---:R-:W-:Y:S05]  /*bde0*/  @!P0 BRA `(.L_x_169) ;  /* 0xfffffffc00f08947 */ /* 0x004fea000383ffff */
[----:B------:R-:W-:Y:S05]  /*bdf0*/  BRA `(.L_x_170) ;  /* 0xffffff7c00547947 */ /* 0x000fea000383ffff */
.L_x_80:
[----:B------:R-:W-:-:S07]  /*be00*/  MOV R0, UR8 ;  /* 0x0000000800007c02 */ /* 0x000fce0008000f00 */
.L_x_171:
[----:B-1----:R1:W2:Y:S02]  /*be10*/  SYNCS.PHASECHK.TRANS64.TRYWAIT P1, [R0+URZ+0x100], R3 ;  /* 0x00010003000075a7 */ /* 0x0022a400080211ff */
[----:B--2---:R-:W-:Y:S05]  /*be20*/  @!P1 NANOSLEEP.SYNCS 0x989680 ;  /* 0x009896800000995d */ /* 0x004fea0003900000 */
[----:B------:R-:W2:Y:S02]  /*be30*/  @!P1 SYNCS.PHASECHK.TRANS64 P1, [R0+URZ+0x100], R3 ;  /* 0x00010003000095a7 */ /* 0x000ea400080210ff */
[----:B--2---:R-:W-:Y:S05]  /*be40*/  @!P1 BRA `(.L_x_171) ;  /* 0xfffffffc00f09947 */ /* 0x004fea000383ffff */
[----:B------:R-:W-:Y:S05]  /*be50*/  BRA `(.L_x_172) ;  /* 0xffffff7c00a07947 */ /* 0x000fea000383ffff */
.L_x_85:
[----:B--2---:R2:W4:Y:S02]  /*be60*/  SYNCS.PHASECHK.TRANS64.TRYWAIT P0, [R0+URZ+0xa0], R3 ;  /* 0x0000a003000075a7 */ /* 0x00452400080011ff */
[----:B----4-:R-:W-:Y:S05]  /*be70*/  @!P0 NANOSLEEP.SYNCS 0x989680 ;  /* 0x009896800000895d */ /* 0x010fea0003900000 */
[----:B------:R-:W4:Y:S02]  /*be80*/  @!P0 SYNCS.PHASECHK.TRANS64 P0, [R0+URZ+0xa0], R3 ;  /* 0x0000a003000085a7 */ /* 0x000f2400080010ff */
[----:B----4-:R-:W-:Y:S05]  /*be90*/  @!P0 BRA `(.L_x_85) ;  /* 0xfffffffc00f08947 */ /* 0x010fea000383ffff */
[----:B------:R-:W-:Y:S05]  /*bea0*/  BRA `(.L_x_173) ;  /* 0xffffff8000b47947 */ /* 0x000fea000383ffff */
.L_x_88:
[----:B------:R-:W-:Y:S07]  /*beb0*/  MOV R0, UR7 ;  /* 0x0000000700007c02 */ /* 0x000fee0008000f00 */
.L_x_174:
[----:B--2---:R2:W4:Y:S02]  /*bec0*/  SYNCS.PHASECHK.TRANS64.TRYWAIT P0, [R0+URZ+0x98], R3 ;  /* 0x00009803000075a7 */ /* 0x00452400080011ff */
[----:B----4-:R-:W-:Y:S05]  /*bed0*/  @!P0 NANOSLEEP.SYNCS 0x989680 ;  /* 0x009896800000895d */ /* 0x010fea0003900000 */
[----:B------:R-:W4:Y:S02]  /*bee0*/  @!P0 SYNCS.PHASECHK.TRANS64 P0, [R0+URZ+0x98], R3 ;  /* 0x00009803000085a7 */ /* 0x000f2400080010ff */
[----:B----4-:R-:W-:Y:S05]  /*bef0*/  @!P0 BRA `(.L_x_174) ;  /* 0xfffffffc00f08947 */ /* 0x010fea000383ffff */
[----:B------:R-:W-:Y:S05]  /*bf00*/  BRA `(.L_x_87) ;  /* 0xffffff8400947947 */ /* 0x000fea000383ffff */
.L_x_91:
[----:B------:R-:W-:Y:S07]  /*bf10*/  MOV R3, UR7 ;  /* 0x0000000700037c02 */ /* 0x000fee0008000f00 */
.L_x_175:
[----:B-1----:R1:W2:Y:S02]  /*bf20*/  SYNCS.PHASECHK.TRANS64.TRYWAIT P0, [R3+URZ+0x70], R12 ;  /* 0x0000700c030075a7 */ /* 0x0022a400080011ff */
[----:B--2---:R-:W-:Y:S05]  /*bf30*/  @!P0 NANOSLEEP.SYNCS 0x989680 ;  /* 0x009896800000895d */ /* 0x004fea0003900000 */
[----:B------:R-:W2:Y:S02]  /*bf40*/  @!P0 SYNCS.PHASECHK.TRANS64 P0, [R3+URZ+0x70], R12 ;  /* 0x0000700c030085a7 */ /* 0x000ea400080010ff */
[----:B--2---:R-:W-:Y:S05]  /*bf50*/  @!P0 BRA `(.L_x_175) ;  /* 0xfffffffc00f08947 */ /* 0x004fea000383ffff */
[----:B------:R-:W-:Y:S05]  /*bf60*/  BRA `(.L_x_176) ;  /* 0xffffff88000c7947 */ /* 0x000fea000383ffff */
.L_x_92:
[----:B-1----:R-:W-:Y:S07]  /*bf70*/  MOV R3, UR7 ;  /* 0x0000000700037c02 */ /* 0x002fee0008000f00 */
.L_x_177:
[----:B-1----:R1:W2:Y:S02]  /*bf80*/  SYNCS.PHASECHK.TRANS64.TRYWAIT P0, [R3+URZ+0x78], R12 ;  /* 0x0000780c030075a7 */ /* 0x0022a400080011ff */
[----:B--2---:R-:W-:Y:S05]  /*bf90*/  @!P0 NANOSLEEP.SYNCS 0x989680 ;  /* 0x009896800000895d */ /* 0x004fea0003900000 */
[----:B------:R-:W2:Y:S02]  /*bfa0*/  @!P0 SYNCS.PHASECHK.TRANS64 P0, [R3+URZ+0x78], R12 ;  /* 0x0000780c030085a7 */ /* 0x000ea400080010ff */
[----:B--2---:R-:W-:Y:S05]  /*bfb0*/  @!P0 BRA `(.L_x_177) ;  /* 0xfffffffc00f08947 */ /* 0x004fea000383ffff */
[----:B------:R-:W-:Y:S05]  /*bfc0*/  BRA `(.L_x_178) ;  /* 0xffffff8800487947 */ /* 0x000fea000383ffff */
.L_x_93:
[----:B-1----:R-:W-:Y:S07]  /*bfd0*/  MOV R3, UR7 ;  /* 0x0000000700037c02 */ /* 0x002fee0008000f00 */
.L_x_179:
[----:B-1----:R1:W2:Y:S02]  /*bfe0*/  SYNCS.PHASECHK.TRANS64.TRYWAIT P0, [R3+URZ+0x80], R12 ;  /* 0x0000800c030075a7 */ /* 0x0022a400080011ff */
[----:B--2---:R-:W-:Y:S05]  /*bff0*/  @!P0 NANOSLEEP.SYNCS 0x989680 ;  /* 0x009896800000895d */ /* 0x004fea0003900000 */
[----:B------:R-:W2:Y:S02]  /*c000*/  @!P0 SYNCS.PHASECHK.TRANS64 P0, [R3+URZ+0x80], R12 ;  /* 0x0000800c030085a7 */ /* 0x000ea400080010ff */
[----:B--2---:R-:W-:Y:S05]  /*c010*/  @!P0 BRA `(.L_x_179) ;  /* 0xfffffffc00f08947 */ /* 0x004fea000383ffff */
[----:B------:R-:W-:Y:S05]  /*c020*/  BRA `(.L_x_180) ;  /* 0xffffff8800907947 */ /* 0x000fea000383ffff */
.L_x_94:
[----:B------:R-:W-:Y:S07]  /*c030*/  MOV R3, UR7 ;  /* 0x0000000700037c02 */ /* 0x000fee0008000f00 */
.L_x_181:
[----:B-1----:R1:W2:Y:S02]  /*c040*/  SYNCS.PHASECHK.TRANS64.TRYWAIT P0, [R3+URZ+0x88], R12 ;  /* 0x0000880c030075a7 */ /* 0x0022a400080011ff */
[----:B--2---:R-:W-:Y:S05]  /*c050*/  @!P0 NANOSLEEP.SYNCS 0x989680 ;  /* 0x009896800000895d */ /* 0x004fea0003900000 */
[----:B------:R-:W2:Y:S02]  /*c060*/  @!P0 SYNCS.PHASECHK.TRANS64 P0, [R3+URZ+0x88], R12 ;  /* 0x0000880c030085a7 */ /* 0x000ea400080010ff */
[----:B--2---:R-:W-:Y:S05]  /*c070*/  @!P0 BRA `(.L_x_181) ;  /* 0xfffffffc00f08947 */ /* 0x004fea000383ffff */
[----:B------:R-:W-:Y:S05]  /*c080*/  BRA `(.L_x_182) ;  /* 0xffffff8c00187947 */ /* 0x000fea000383ffff */
.L_x_96:
[----:B------:R-:W-:-:S07]  /*c090*/  MOV R0, UR7 ;  /* 0x0000000700007c02 */ /* 0x000fce0008000f00 */
.L_x_183:
[----:B-1----:R1:W4:Y:S02]  /*c0a0*/  SYNCS.PHASECHK.TRANS64.TRYWAIT P0, [R0+URZ+0x70], R3 ;  /* 0x00007003000075a7 */ /* 0x00232400080011ff */
[----:B----4-:R-:W-:Y:S05]  /*c0b0*/  @!P0 NANOSLEEP.SYNCS 0x989680 ;  /* 0x009896800000895d */ /* 0x010fea0003900000 */
[----:B------:R-:W4:Y:S02]  /*c0c0*/  @!P0 SYNCS.PHASECHK.TRANS64 P0, [R0+URZ+0x70], R3 ;  /* 0x00007003000085a7 */ /* 0x000f2400080010ff */
[----:B----4-:R-:W-:Y:S05]  /*c0d0*/  @!P0 BRA `(.L_x_183) ;  /* 0xfffffffc00f08947 */ /* 0x010fea000383ffff */
[----:B------:R-:W-:Y:S05]  /*c0e0*/  BRA `(.L_x_184) ;  /* 0xffffff8c00887947 */ /* 0x000fea000383ffff */
.L_x_97:
[----:B-1----:R-:W-:-:S07]  /*c0f0*/  MOV R0, UR7 ;  /* 0x0000000700007c02 */ /* 0x002fce0008000f00 */
.L_x_185:
[----:B-1----:R1:W4:Y:S02]  /*c100*/  SYNCS.PHASECHK.TRANS64.TRYWAIT P0, [R0+URZ+0x78], R3 ;  /* 0x00007803000075a7 */ /* 0x00232400080011ff */
[----:B----4-:R-:W-:Y:S05]  /*c110*/  @!P0 NANOSLEEP.SYNCS 0x989680 ;  /* 0x009896800000895d */ /* 0x010fea0003900000 */
[----:B------:R-:W4:Y:S02]  /*c120*/  @!P0 SYNCS.PHASECHK.TRANS64 P0, [R0+URZ+0x78], R3 ;  /* 0x00007803000085a7 */ /* 0x000f2400080010ff */
[----:B----4-:R-:W-:Y:S05]  /*c130*/  @!P0 BRA `(.L_x_185) ;  /* 0xfffffffc00f08947 */ /* 0x010fea000383ffff */
[----:B------:R-:W-:Y:S05]  /*c140*/  BRA `(.L_x_186) ;  /* 0xffffff8c00787947 */ /* 0x000fea000383ffff */
.L_x_98:
[----:B-1----:R-:W-:-:S07]  /*c150*/  MOV R0, UR7 ;  /* 0x0000000700007c02 */ /* 0x002fce0008000f00 */
.L_x_187:
[----:B-1----:R1:W4:Y:S02]  /*c160*/  SYNCS.PHASECHK.TRANS64.TRYWAIT P0, [R0+URZ+0x80], R3 ;  /* 0x00008003000075a7 */ /* 0x00232400080011ff */
[----:B----4-:R-:W-:Y:S05]  /*c170*/  @!P0 NANOSLEEP.SYNCS 0x989680 ;  /* 0x009896800000895d */ /* 0x010fea0003900000 */
[----:B------:R-:W4:Y:S02]  /*c180*/  @!P0 SYNCS.PHASECHK.TRANS64 P0, [R0+URZ+0x80], R3 ;  /* 0x00008003000085a7 */ /* 0x000f2400080010ff */
[----:B----4-:R-:W-:Y:S05]  /*c190*/  @!P0 BRA `(.L_x_187) ;  /* 0xfffffffc00f08947 */ /* 0x010fea000383ffff */
[----:B------:R-:W-:Y:S05]  /*c1a0*/  BRA `(.L_x_188) ;  /* 0xffffff8c00687947 */ /* 0x000fea000383ffff */
.L_x_100:
[----:B--2---:R2:W3:Y:S02]  /*c1b0*/  SYNCS.PHASECHK.TRANS64.TRYWAIT P0, [R0+URZ+0xa0], R3 ;  /* 0x0000a003000075a7 */ /* 0x0044e400080011ff */
[----:B---3--:R-:W-:Y:S05]  /*c1c0*/  @!P0 NANOSLEEP.SYNCS 0x989680 ;  /* 0x009896800000895d */ /* 0x008fea0003900000 */
[----:B------:R-:W3:Y:S02]  /*c1d0*/  @!P0 SYNCS.PHASECHK.TRANS64 P0, [R0+URZ+0xa0], R3 ;  /* 0x0000a003000085a7 */ /* 0x000ee400080010ff */
[----:B---3--:R-:W-:Y:S05]  /*c1e0*/  @!P0 BRA `(.L_x_100) ;  /* 0xfffffffc00f08947 */ /* 0x008fea000383ffff */
[----:B------:R-:W-:Y:S05]  /*c1f0*/  BRA `(.L_x_189) ;  /* 0xffffff9000307947 */ /* 0x000fea000383ffff */
.L_x_111:
[----:B-1----:R1:W3:Y:S02]  /*c200*/  SYNCS.PHASECHK.TRANS64.TRYWAIT P1, [R3+URZ+0x50], R0 ;  /* 0x00005000030075a7 */ /* 0x0022e400080211ff */
[----:B---3--:R-:W-:Y:S05]  /*c210*/  @!P1 NANOSLEEP.SYNCS 0x989680 ;  /* 0x009896800000995d */ /* 0x008fea0003900000 */
[----:B------:R-:W3:Y:S02]  /*c220*/  @!P1 SYNCS.PHASECHK.TRANS64 P1, [R3+URZ+0x50], R0 ;  /* 0x00005000030095a7 */ /* 0x000ee400080210ff */
[----:B---3--:R-:W-:Y:S05]  /*c230*/  @!P1 BRA `(.L_x_111) ;  /* 0xfffffffc00f09947 */ /* 0x008fea000383ffff */
[----:B------:R-:W-:Y:S05]  /*c240*/  BRA `(.L_x_110) ;  /* 0xffffff9c00547947 */ /* 0x000fea000383ffff */
.L_x_113:
[----:B-1----:R1:W4:Y:S02]  /*c250*/  SYNCS.PHASECHK.TRANS64.TRYWAIT P0, [R191+URZ+0xc0], R2 ;  /* 0x0000c002bf0075a7 */ /* 0x00232400080011ff */
[----:B----4-:R-:W-:Y:S05]  /*c260*/  @!P0 NANOSLEEP.SYNCS 0x989680 ;  /* 0x009896800000895d */ /* 0x010fea0003900000 */
[----:B------:R-:W4:Y:S02]  /*c270*/  @!P0 SYNCS.PHASECHK.TRANS64 P0, [R191+URZ+0xc0], R2 ;  /* 0x0000c002bf0085a7 */ /* 0x000f2400080010ff */
[----:B----4-:R-:W-:Y:S05]  /*c280*/  @!P0 BRA `(.L_x_113) ;  /* 0xfffffffc00f08947 */ /* 0x010fea000383ffff */
[----:B------:R-:W-:Y:S05]  /*c290*/  BRA `(.L_x_112) ;  /* 0xffffff9c00b07947 */ /* 0x000fea000383ffff */
.L_x_122:
[----:B--2---:R2:W3:Y:S02]  /*c2a0*/  SYNCS.PHASECHK.TRANS64.TRYWAIT P0, [R206+URZ+0x50], R3 ;  /* 0x00005003ce0075a7 */ /* 0x0044e400080011ff */
[----:B---3--:R-:W-:Y:S05]  /*c2b0*/  @!P0 NANOSLEEP.SYNCS 0x989680 ;  /* 0x009896800000895d */ /* 0x008fea0003900000 */
[----:B------:R-:W3:Y:S02]  /*c2c0*/  @!P0 SYNCS.PHASECHK.TRANS64 P0, [R206+URZ+0x50], R3 ;  /* 0x00005003ce0085a7 */ /* 0x000ee400080010ff */
[----:B---3--:R-:W-:Y:S05]  /*c2d0*/  @!P0 BRA `(.L_x_122) ;  /* 0xfffffffc00f08947 */ /* 0x008fea000383ffff */
[----:B------:R-:W-:Y:S05]  /*c2e0*/  BRA `(.L_x_121) ;  /* 0xffffffb000bc7947 */ /* 0x000fea000383ffff */
.L_x_131:
[----:B--2---:R2:W3:Y:S02]  /*c2f0*/  SYNCS.PHASECHK.TRANS64.TRYWAIT P0, [R0+URZ+0x50], R7 ;  /* 0x00005007000075a7 */ /* 0x0044e400080011ff */
[----:B---3--:R-:W-:Y:S05]  /*c300*/  @!P0 NANOSLEEP.SYNCS 0x989680 ;  /* 0x009896800000895d */ /* 0x008fea0003900000 */
[----:B------:R-:W3:Y:S02]  /*c310*/  @!P0 SYNCS.PHASECHK.TRANS64 P0, [R0+URZ+0x50], R7 ;  /* 0x00005007000085a7 */ /* 0x000ee400080010ff */
[----:B---3--:R-:W-:Y:S05]  /*c320*/  @!P0 BRA `(.L_x_131) ;  /* 0xfffffffc00f08947 */ /* 0x008fea000383ffff */
[----:B------:R-:W-:Y:S05]  /*c330*/  BRA `(.L_x_130) ;  /* 0xffffffc800147947 */ /* 0x000fea000383ffff */
.L_x_140:
[----:B--2---:R2:W3:Y:S02]  /*c340*/  SYNCS.PHASECHK.TRANS64.TRYWAIT P0, [R0+URZ+0x50], R3 ;  /* 0x00005003000075a7 */ /* 0x0044e400080011ff */
[----:B---3--:R-:W-:Y:S05]  /*c350*/  @!P0 NANOSLEEP.SYNCS 0x989680 ;  /* 0x009896800000895d */ /* 0x008fea0003900000 */
[----:B------:R-:W3:Y:S02]  /*c360*/  @!P0 SYNCS.PHASECHK.TRANS64 P0, [R0+URZ+0x50], R3 ;  /* 0x00005003000085a7 */ /* 0x000ee400080010ff */
[----:B---3--:R-:W-:Y:S05]  /*c370*/  @!P0 BRA `(.L_x_140) ;  /* 0xfffffffc00f08947 */ /* 0x008fea000383ffff */
[----:B------:R-:W-:Y:S05]  /*c380*/  BRA `(.L_x_139) ;  /* 0xffffffdc00787947 */ /* 0x000fea000383ffff */
        .weak           $__internal_0_$__cuda_sm10x_tcgen05_guardrail_trap_col_being_dealloced_not_returned_by_alloc
        .type           $__internal_0_$__cuda_sm10x_tcgen05_guardrail_trap_col_being_dealloced_not_returned_by_alloc,@function
        .size           $__internal_0_$__cuda_sm10x_tcgen05_guardrail_trap_col_being_dealloced_not_returned_by_alloc,($__internal_1_$__cuda_sm10x_tcgen05_guardrail_trap_phase_invalid_during_alloc - $__internal_0_$__cuda_sm10x_tcgen05_guardrail_trap_col_being_dealloced_not_returned_by_alloc)
$__internal_0_$__cuda_sm10x_tcgen05_guardrail_trap_col_being_dealloced_not_returned_by_alloc:
[----:B------:R-:W-:Y:S05]  /*c390*/  BPT.TRAP 0x1 ;  /* 0x000000040000795c */ /* 0x000fea0000300000 */
[----:B------:R-:W-:-:S04]  /*c3a0*/  HFMA2 R3, -RZ, RZ, 0, 0 ;  /* 0x00000000ff037431 */ /* 0x000fc800000001ff */
[----:B------:R-:W-:Y:S05]  /*c3b0*/  RET.REL.NODEC R2 `(_ZN7cutlass13device_kernelINS_4gemm6kernel13GemmUniversalIN4cute5tupleIJiiiiEEENS1_10collective13CollectiveMmaINS1_35MainloopSm100TmaUmmaWarpSpecializedILi5ELi2ELi2ENS5_IJNS4_1CILi2EEENSA_ILi1EEESC_EEEEENS5_IJNSA_ILi256EEESF_NSA_ILi64EEEEEENS_12float_e4m3_tENS5_IJlSC_lEEESI_SJ_NS4_8TiledMMAINS4_8MMA_AtomIJNS4_10MMA_TraitsINS4_25SM100_MMA_F8F6F4_2x1SM_SSEJSI_SI_fSF_SF_NS4_17integral_constantINS4_4UMMA5MajorELSQ_0EEESR_NSO_INSP_7ScaleInELSS_0EEEST_EEEEEENS4_6LayoutINS5_IJSC_SC_SC_EEENS5_IJNSA_ILi0EEESY_SY_EEEEENS5_IJNS4_10UnderscoreES11_S11_EEEEENS4_18SM100_TMA_2SM_LOADENS4_14ComposedLayoutINS4_7SwizzleILi2ELi4ELi3EEENS4_18smem_ptr_flag_bitsILi8EEENSW_INS5_IJNSA_ILi8EEESG_EEENS5_IJSG_SC_EEEEEEEvNS4_8identityES14_S1E_vS1F_EENS_8epilogue10collective18CollectiveEpilogueINS1H_23Sm100TmaWarpSpecializedILi4ELi2ELi64ELb0ELb0EEEJNS5_IJNSA_ILi128EEESF_SG_EEENS5_IJNSW_IS1M_SC_EENSW_ISG_SC_EEEEESI_SJ_SI_SJ_NS1H_6fusion15FusionCallbacksIS1L_NS1R_17LinearCombinationISI_fSI_fLNS_15FloatRoundStyleE2EEES1N_S1Q_JEEENS4_5SM1004TMEM4LOAD26SM100_TMEM_LOAD_32dp32b64xENS4_13SM90_TMA_LOADES1E_NS4_39AutoVectorizingCopyWithAssumedAlignmentILi128EEENS4_14SM90_TMA_STOREES1E_S23_S23_EEEvvEEEEvNT_6ParamsE) ;  /* 0xffffff3c02107950 */ /* 0x000fea0003c3ffff */
        .weak           $__internal_1_$__cuda_sm10x_tcgen05_guardrail_trap_phase_invalid_during_alloc
        .type           $__internal_1_$__cuda_sm10x_tcgen05_guardrail_trap_phase_invalid_during_alloc,@function
        .size           $__internal_1_$__cuda_sm10x_tcgen05_guardrail_trap_phase_invalid_during_alloc,($__internal_2_$__cuda_sm10x_tcgen05_guardrail_trap_unallocated_columns_being_dealloced - $__internal_1_$__cuda_sm10x_tcgen05_guardrail_trap_phase_invalid_during_alloc)
$__internal_1_$__cuda_sm10x_tcgen05_guardrail_trap_phase_invalid_during_alloc:
[----:B------:R-:W-:Y:S05]  /*c3c0*/  BPT.TRAP 0x1 ;  /* 0x000000040000795c */ /* 0x000fea0000300000 */
[----:B------:R-:W-:-:S04]  /*c3d0*/  MOV R3, 0x0 ;  /* 0x0000000000037802 */ /* 0x000fc80000000f00 */
[----:B------:R-:W-:Y:S05]  /*c3e0*/  RET.REL.NODEC R2 `(_ZN7cutlass13device_kernelINS_4gemm6kernel13GemmUniversalIN4cute5tupleIJiiiiEEENS1_10collective13CollectiveMmaINS1_35MainloopSm100TmaUmmaWarpSpecializedILi5ELi2ELi2ENS5_IJNS4_1CILi2EEENSA_ILi1EEESC_EEEEENS5_IJNSA_ILi256EEESF_NSA_ILi64EEEEEENS_12float_e4m3_tENS5_IJlSC_lEEESI_SJ_NS4_8TiledMMAINS4_8MMA_AtomIJNS4_10MMA_TraitsINS4_25SM100_MMA_F8F6F4_2x1SM_SSEJSI_SI_fSF_SF_NS4_17integral_constantINS4_4UMMA5MajorELSQ_0EEESR_NSO_INSP_7ScaleInELSS_0EEEST_EEEEEENS4_6LayoutINS5_IJSC_SC_SC_EEENS5_IJNSA_ILi0EEESY_SY_EEEEENS5_IJNS4_10UnderscoreES11_S11_EEEEENS4_18SM100_TMA_2SM_LOADENS4_14ComposedLayoutINS4_7SwizzleILi2ELi4ELi3EEENS4_18smem_ptr_flag_bitsILi8EEENSW_INS5_IJNSA_ILi8EEESG_EEENS5_IJSG_SC_EEEEEEEvNS4_8identityES14_S1E_vS1F_EENS_8epilogue10collective18CollectiveEpilogueINS1H_23Sm100TmaWarpSpecializedILi4ELi2ELi64ELb0ELb0EEEJNS5_IJNSA_ILi128EEESF_SG_EEENS5_IJNSW_IS1M_SC_EENSW_ISG_SC_EEEEESI_SJ_SI_SJ_NS1H_6fusion15FusionCallbacksIS1L_NS1R_17LinearCombinationISI_fSI_fLNS_15FloatRoundStyleE2EEES1N_S1Q_JEEENS4_5SM1004TMEM4LOAD26SM100_TMEM_LOAD_32dp32b64xENS4_13SM90_TMA_LOADES1E_NS4_39AutoVectorizingCopyWithAssumedAlignmentILi128EEENS4_14SM90_TMA_STOREES1E_S23_S23_EEEvvEEEEvNT_6ParamsE) ;  /* 0xffffff3c02047950 */ /* 0x000fea0003c3ffff */
        .weak           $__internal_2_$__cuda_sm10x_tcgen05_guardrail_trap_unallocated_columns_being_dealloced
        .type           $__internal_2_$__cuda_sm10x_tcgen05_guardrail_trap_unallocated_columns_being_dealloced,@function
        .size           $__internal_2_$__cuda_sm10x_tcgen05_guardrail_trap_unallocated_columns_being_dealloced,(.L_x_191 - $__internal_2_$__cuda_sm10x_tcgen05_guardrail_trap_unallocated_columns_being_dealloced)
$__internal_2_$__cuda_sm10x_tcgen05_guardrail_trap_unallocated_columns_being_dealloced:
[----:B------:R-:W-:Y:S05]  /*c3f0*/  BPT.TRAP 0x1 ;  /* 0x000000040000795c */ /* 0x000fea0000300000 */
[----:B------:R-:W-:-:S04]  /*c400*/  HFMA2 R3, -RZ, RZ, 0, 0 ;  /* 0x00000000ff037431 */ /* 0x000fc800000001ff */
[----:B------:R-:W-:Y:S05]  /*c410*/  RET.REL.NODEC R2 `(_ZN7cutlass13device_kernelINS_4gemm6kernel13GemmUniversalIN4cute5tupleIJiiiiEEENS1_10collective13CollectiveMmaINS1_35MainloopSm100TmaUmmaWarpSpecializedILi5ELi2ELi2ENS5_IJNS4_1CILi2EEENSA_ILi1EEESC_EEEEENS5_IJNSA_ILi256EEESF_NSA_ILi64EEEEEENS_12float_e4m3_tENS5_IJlSC_lEEESI_SJ_NS4_8TiledMMAINS4_8MMA_AtomIJNS4_10MMA_TraitsINS4_25SM100_MMA_F8F6F4_2x1SM_SSEJSI_SI_fSF_SF_NS4_17integral_constantINS4_4UMMA5MajorELSQ_0EEESR_NSO_INSP_7ScaleInELSS_0EEEST_EEEEEENS4_6LayoutINS5_IJSC_SC_SC_EEENS5_IJNSA_ILi0EEESY_SY_EEEEENS5_IJNS4_10UnderscoreES11_S11_EEEEENS4_18SM100_TMA_2SM_LOADENS4_14ComposedLayoutINS4_7SwizzleILi2ELi4ELi3EEENS4_18smem_ptr_flag_bitsILi8EEENSW_INS5_IJNSA_ILi8EEESG_EEENS5_IJSG_SC_EEEEEEEvNS4_8identityES14_S1E_vS1F_EENS_8epilogue10collective18CollectiveEpilogueINS1H_23Sm100TmaWarpSpecializedILi4ELi2ELi64ELb0ELb0EEEJNS5_IJNSA_ILi128EEESF_SG_EEENS5_IJNSW_IS1M_SC_EENSW_ISG_SC_EEEEESI_SJ_SI_SJ_NS1H_6fusion15FusionCallbacksIS1L_NS1R_17LinearCombinationISI_fSI_fLNS_15FloatRoundStyleE2EEES1N_S1Q_JEEENS4_5SM1004TMEM4LOAD26SM100_TMEM_LOAD_32dp32b64xENS4_13SM90_TMA_LOADES1E_NS4_39AutoVectorizingCopyWithAssumedAlignmentILi128EEENS4_14SM90_TMA_STOREES1E_S23_S23_EEEvvEEEEvNT_6ParamsE) ;  /* 0xffffff3802f87950 */ /* 0x000fea0003c3ffff */
.L_x_190:
[----:B------:R-:W-:-:S00]  /*c420*/  BRA `(.L_x_190) ;  /* 0xfffffffc00fc7947 */ /* 0x000fc0000383ffff */
[----:B------:R-:W-:-:S00]  /*c430*/  NOP ;  /* 0x0000000000007918 */ /* 0x000fc00000000000 */
        /* <DEDUP_REMOVED lines=12> */
.L_x_191:


//--------------------- .nv.global.init           --------------------------
	.section	.nv.global.init,"aw",@progbits
.nv.global.init:
	.type		$str$27,@object
	.size		$str$27,($str$28 - $str$27)
$str$27:
        /*0000*/ 	.byte	0x28, 0x61, 0x64, 0x64, 0x72, 0x65, 0x73, 0x73, 0x20, 0x26, 0x20, 0x6d, 0x61, 0x73, 0x6b, 0x29
        /*0010*/ 	.byte	0x20, 0x3d, 0x3d, 0x20, 0x30, 0x00
	.type		$str$28,@object
	.size		$str$28,($str$26 - $str$28)
$str$28:
        /*0016*/ 	.byte	0x2f, 0x74, 0x6d, 0x70, 0x2f, 0x63, 0x75, 0x74, 0x6c, 0x61, 0x73, 0x73, 0x5f, 0x73, 0x77, 0x65
        /*0026*/ 	.byte	0x65, 0x70, 0x5f, 0x73, 0x72, 0x63, 0x2f, 0x69, 0x6e, 0x63, 0x6c, 0x75, 0x64, 0x65, 0x2f, 0x63
        /*0036*/ 	.byte	0x75, 0x74, 0x65, 0x2f, 0x70, 0x6f, 0x69, 0x6e, 0x74, 0x65, 0x72, 0x5f, 0x66, 0x6c, 0x61, 0x67
        /*0046*/ 	.byte	0x67, 0x65, 0x64, 0x2e, 0x68, 0x70, 0x70, 0x00
	.type		$str$26,@object
	.size		$str$26,($str$25 - $str$26)
$str$26:
        /*004e*/ 	.byte	0x2f, 0x74, 0x6d, 0x70, 0x2f, 0x63, 0x75, 0x74, 0x6c, 0x61, 0x73, 0x73, 0x5f, 0x73, 0x77, 0x65
        /*005e*/ 	.byte	0x65, 0x70, 0x5f, 0x73, 0x72, 0x63, 0x2f, 0x69, 0x6e, 0x63, 0x6c, 0x75, 0x64, 0x65, 0x2f, 0x63
        /*006e*/ 	.byte	0x75, 0x74, 0x65, 0x2f, 0x61, 0x74, 0x6f, 0x6d, 0x2f, 0x63, 0x6f, 0x70, 0x79, 0x5f, 0x74, 0x72
        /*007e*/ 	.byte	0x61, 0x69, 0x74, 0x73, 0x5f, 0x73, 0x6d, 0x31, 0x30, 0x30, 0x2e, 0x68, 0x70, 0x70, 0x00
	.type		$str$25,@object
	.size		$str$25,(__unnamed_1 - $str$25)
$str$25:
        /*008d*/ 	.byte	0x28, 0x28, 0x75, 0x69, 0x6e, 0x74, 0x33, 0x32, 0x5f, 0x74, 0x28, 0x74, 0x68, 0x72, 0x65, 0x61
        /*009d*/ 	.byte	0x64, 0x49, 0x64, 0x78, 0x2e, 0x78, 0x29, 0x20, 0x2f, 0x20, 0x33, 0x32, 0x29, 0x20, 0x25, 0x20
        /*00ad*/ 	.byte	0x34, 0x29, 0x20, 0x3d, 0x3d, 0x20, 0x28, 0x28, 0x28, 0x74, 0x6d, 0x65, 0x6d, 0x5f, 0x61, 0x64
        /*00bd*/ 	.byte	0x64, 0x72, 0x20, 0x3e, 0x3e, 0x20, 0x31, 0x36, 0x29, 0x20, 0x2f, 0x20, 0x33, 0x32, 0x29, 0x20
        /*00cd*/ 	.byte	0x25, 0x20, 0x34, 0x29, 0x00
	.type		__unnamed_1,@object
	.size		__unnamed_1,(__unnamed_2 - __unnamed_1)
__unnamed_1:
        /*00d2*/ 	.byte	0x61, 0x75, 0x74, 0x6f, 0x20, 0x63, 0x75, 0x74, 0x65, 0x3a, 0x3a, 0x61, 0x73, 0x5f, 0x70, 0x6f
        /* <DEDUP_REMOVED lines=24> */
        /*0262*/ 	.byte	0x43, 0x3c, 0x38, 0x31, 0x39, 0x32, 0x3e, 0x3e, 0x3e, 0x3e, 0x5d, 0x00
	.type		__unnamed_2,@object
	.size		__unnamed_2,(__unnamed_3 - __unnamed_2)
__unnamed_2:
        /* <DEDUP_REMOVED lines=26> */
	.type		__unnamed_3,@object
	.size		__unnamed_3,(.L_3 - __unnamed_3)
__unnamed_3:
        /* <DEDUP_REMOVED lines=42> */
        /*06aa*/ 	.byte	0x3e, 0x3e, 0x3e, 0x3e, 0x5d, 0x00
.L_3:


//--------------------- .nv.shared._ZN7cutlass13device_kernelINS_4gemm6kernel13GemmUniversalIN4cute5tupleIJiiiiEEENS1_10collective13CollectiveMmaINS1_35MainloopSm100TmaUmmaWarpSpecializedILi5ELi2ELi2ENS5_IJNS4_1CILi2EEENSA_ILi1EEESC_EEEEENS5_IJNSA_ILi256EEESF_NSA_ILi64EEEEEENS_12float_e4m3_tENS5_IJlSC_lEEESI_SJ_NS4_8TiledMMAINS4_8MMA_AtomIJNS4_10MMA_TraitsINS4_25SM100_MMA_F8F6F4_2x1SM_SSEJSI_SI_fSF_SF_NS4_17integral_constantINS4_4UMMA5MajorELSQ_0EEESR_NSO_INSP_7ScaleInELSS_0EEEST_EEEEEENS4_6LayoutINS5_IJSC_SC_SC_EEENS5_IJNSA_ILi0EEESY_SY_EEEEENS5_IJNS4_10UnderscoreES11_S11_EEEEENS4_18SM100_TMA_2SM_LOADENS4_14ComposedLayoutINS4_7SwizzleILi2ELi4ELi3EEENS4_18smem_ptr_flag_bitsILi8EEENSW_INS5_IJNSA_ILi8EEESG_EEENS5_IJSG_SC_EEEEEEEvNS4_8identityES14_S1E_vS1F_EENS_8epilogue10collective18CollectiveEpilogueINS1H_23Sm100TmaWarpSpecializedILi4ELi2ELi64ELb0ELb0EEEJNS5_IJNSA_ILi128EEESF_SG_EEENS5_IJNSW_IS1M_SC_EENSW_ISG_SC_EEEEESI_SJ_SI_SJ_NS1H_6fusion15FusionCallbacksIS1L_NS1R_17LinearCombinationISI_fSI_fLNS_15FloatRoundStyleE2EEES1N_S1Q_JEEENS4_5SM1004TMEM4LOAD26SM100_TMEM_LOAD_32dp32b64xENS4_13SM90_TMA_LOADES1E_NS4_39AutoVectorizingCopyWithAssumedAlignmentILi128EEENS4_14SM90_TMA_STOREES1E_S23_S23_EEEvvEEEEvNT_6ParamsE --------------------------
	.section	.nv.shared._ZN7cutlass13device_kernelINS_4gemm6kernel13GemmUniversalIN4cute5tupleIJiiiiEEENS1_10collective13CollectiveMmaINS1_35MainloopSm100TmaUmmaWarpSpecializedILi5ELi2ELi2ENS5_IJNS4_1CILi2EEENSA_ILi1EEESC_EEEEENS5_IJNSA_ILi256EEESF_NSA_ILi64EEEEEENS_12float_e4m3_tENS5_IJlSC_lEEESI_SJ_NS4_8TiledMMAINS4_8MMA_AtomIJNS4_10MMA_TraitsINS4_25SM100_MMA_F8F6F4_2x1SM_SSEJSI_SI_fSF_SF_NS4_17integral_constantINS4_4UMMA5MajorELSQ_0EEESR_NSO_INSP_7ScaleInELSS_0EEEST_EEEEEENS4_6LayoutINS5_IJSC_SC_SC_EEENS5_IJNSA_ILi0EEESY_SY_EEEEENS5_IJNS4_10UnderscoreES11_S11_EEEEENS4_18SM100_TMA_2SM_LOADENS4_14ComposedLayoutINS4_7SwizzleILi2ELi4ELi3EEENS4_18smem_ptr_flag_bitsILi8EEENSW_INS5_IJNSA_ILi8EEESG_EEENS5_IJSG_SC_EEEEEEEvNS4_8identityES14_S1E_vS1F_EENS_8epilogue10collective18CollectiveEpilogueINS1H_23Sm100TmaWarpSpecializedILi4ELi2ELi64ELb0ELb0EEEJNS5_IJNSA_ILi128EEESF_SG_EEENS5_IJNSW_IS1M_SC_EENSW_ISG_SC_EEEEESI_SJ_SI_SJ_NS1H_6fusion15FusionCallbacksIS1L_NS1R_17LinearCombinationISI_fSI_fLNS_15FloatRoundStyleE2EEES1N_S1Q_JEEENS4_5SM1004TMEM4LOAD26SM100_TMEM_LOAD_32dp32b64xENS4_13SM90_TMA_LOADES1E_NS4_39AutoVectorizingCopyWithAssumedAlignmentILi128EEENS4_14SM90_TMA_STOREES1E_S23_S23_EEEvvEEEEvNT_6ParamsE,"aw",@nobits
	.sectionflags	@""
	.align	16
	.zero		1024


//--------------------- .nv.shared.reserved.0     --------------------------
	.section	.nv.shared.reserved.0,"aw",@nobits
	.weak		__nv_reservedSMEM_offset_0_alias
	.size		__nv_reservedSMEM_offset_0_alias, 0, 64
	.other		__nv_reservedSMEM_offset_0_alias,@"STO_CUDA_RESERVED_SHARED STV_DEFAULT"
__nv_reservedSMEM_offset_0_alias:
	.zero		0
.nv.shared.reserved.0:
	.zero		64
	.weak		__nv_reservedSMEM_tcgen05_partition
	.type		__nv_reservedSMEM_tcgen05_partition,@object
	.size		__nv_reservedSMEM_tcgen05_partition,(.L_0 - __nv_reservedSMEM_tcgen05_partition)
__nv_reservedSMEM_tcgen05_partition:
	.zero		32
.L_0:


//--------------------- .nv.global                --------------------------
	.section	.nv.global,"aw",@nobits
.nv.global:
	.type		_ZN39_INTERNAL_015f98e5_4_k_cu_745f35f3_87774cute1_E,@object
	.size		_ZN39_INTERNAL_015f98e5_4_k_cu_745f35f3_87774cute1_E,(_ZN39_INTERNAL_015f98e5_4_k_cu_745f35f3_87774cuda3std3__45__cpo6cbeginE - _ZN39_INTERNAL_015f98e5_4_k_cu_745f35f3_87774cute1_E)
_ZN39_INTERNAL_015f98e5_4_k_cu_745f35f3_87774cute1_E:
	.zero		1
	.type		_ZN39_INTERNAL_015f98e5_4_k_cu_745f35f3_87774cuda3std3__45__cpo6cbeginE,@object
	.size		_ZN39_INTERNAL_015f98e5_4_k_cu_745f35f3_87774cuda3std3__45__cpo6cbeginE,(_ZN39_INTERNAL_015f98e5_4_k_cu_745f35f3_87774cuda3std3__48in_placeE - _ZN39_INTERNAL_015f98e5_4_k_cu_745f35f3_87774cuda3std3__45__cpo6cbeginE)
_ZN39_INTERNAL_015f98e5_4_k_cu_745f35f3_87774cuda3std3__45__cpo6cbeginE:
	.zero		1
	.type		_ZN39_INTERNAL_015f98e5_4_k_cu_745f35f3_87774cuda3std3__48in_placeE,@object
	.size		_ZN39_INTERNAL_015f98e5_4_k_cu_745f35f3_87774cuda3std3__48in_placeE,(_ZN39_INTERNAL_015f98e5_4_k_cu_745f35f3_87774cuda3std6ranges3__45__cpo9iter_moveE - _ZN39_INTERNAL_015f98e5_4_k_cu_745f35f3_87774cuda3std3__48in_placeE)
_ZN39_INTERNAL_015f98e5_4_k_cu_745f35f3_87774cuda3std3__48in_placeE:
	.zero		1
	.type		_ZN39_INTERNAL_015f98e5_4_k_cu_745f35f3_87774cuda3std6ranges3__45__cpo9iter_moveE,@object
	.size		_ZN39_INTERNAL_015f98e5_4_k_cu_745f35f3_87774cuda3std6ranges3__45__cpo9iter_moveE,(_ZN39_INTERNAL_015f98e5_4_k_cu_745f35f3_87774cuda3std3__45__cpo5beginE - _ZN39_INTERNAL_015f98e5_4_k_cu_745f35f3_87774cuda3std6ranges3__45__cpo9iter_moveE)
_ZN39_INTERNAL_015f98e5_4_k_cu_745f35f3_87774cuda3std6ranges3__45__cpo9iter_moveE:
	.zero		1
	.type		_ZN39_INTERNAL_015f98e5_4_k_cu_745f35f3_87774cuda3std3__45__cpo5beginE,@object
	.size		_ZN39_INTERNAL_015f98e5_4_k_cu_745f35f3_87774cuda3std3__45__cpo5beginE,(_ZN39_INTERNAL_015f98e5_4_k_cu_745f35f3_87774cuda3std3__441_GLOBAL__N__015f98e5_4_k_cu_745f35f3_87776ignoreE - _ZN39_INTERNAL_015f98e5_4_k_cu_745f35f3_87774cuda3std3__45__cpo5beginE)
_ZN39_INTERNAL_015f98e5_4_k_cu_745f35f3_87774cuda3std3__45__cpo5beginE:
	.zero		1
	.type		_ZN39_INTERNAL_015f98e5_4_k_cu_745f35f3_87774cuda3std3__441_GLOBAL__N__015f98e5_4_k_cu_745f35f3_87776ignoreE,@object
	.size		_ZN39_INTERNAL_015f98e5_4_k_cu_745f35f3_87774cuda3std3__441_GLOBAL__N__015f98e5_4_k_cu_745f35f3_87776ignoreE,(_ZN39_INTERNAL_015f98e5_4_k_cu_745f35f3_87774cute7productE - _ZN39_INTERNAL_015f98e5_4_k_cu_745f35f3_87774cuda3std3__441_GLOBAL__N__015f98e5_4_k_cu_745f35f3_87776ignoreE)
_ZN39_INTERNAL_015f98e5_4_k_cu_745f35f3_87774cuda3std3__441_GLOBAL__N__015f98e5_4_k_cu_745f35f3_87776ignoreE:
	.zero		1
	.type		_ZN39_INTERNAL_015f98e5_4_k_cu_745f35f3_87774cute7productE,@object
	.size		_ZN39_INTERNAL_015f98e5_4_k_cu_745f35f3_87774cute7productE,(_ZN39_INTERNAL_015f98e5_4_k_cu_745f35f3_87774cuda3std3__45__cpo3endE - _ZN39_INTERNAL_015f98e5_4_k_cu_745f35f3_87774cute7productE)
_ZN39_INTERNAL_015f98e5_4_k_cu_745f35f3_87774cute7productE:
	.zero		1
	.type		_ZN39_INTERNAL_015f98e5_4_k_cu_745f35f3_87774cuda3std3__45__cpo3endE,@object
	.size		_ZN39_INTERNAL_015f98e5_4_k_cu_745f35f3_87774cuda3std3__45__cpo3endE,(_ZN39_INTERNAL_015f98e5_4_k_cu_745f35f3_87774cuda3std3__419piecewise_constructE - _ZN39_INTERNAL_015f98e5_4_k_cu_745f35f3_87774cuda3std3__45__cpo3endE)
_ZN39_INTERNAL_015f98e5_4_k_cu_745f35f3_87774cuda3std3__45__cpo3endE:
	.zero		1
	.type		_ZN39_INTERNAL_015f98e5_4_k_cu_745f35f3_87774cuda3std3__419piecewise_constructE,@object
	.size		_ZN39_INTERNAL_015f98e5_4_k_cu_745f35f3_87774cuda3std3__419piecewise_constructE,(_ZN39_INTERNAL_015f98e5_4_k_cu_745f35f3_87774cuda3std3__45__cpo4cendE - _ZN39_INTERNAL_015f98e5_4_k_cu_745f35f3_87774cuda3std3__419piecewise_constructE)
_ZN39_INTERNAL_015f98e5_4_k_cu_745f35f3_87774cuda3std3__419piecewise_constructE:
	.zero		1
	.type		_ZN39_INTERNAL_015f98e5_4_k_cu_745f35f3_87774cuda3std3__45__cpo4cendE,@object
	.size		_ZN39_INTERNAL_015f98e5_4_k_cu_745f35f3_87774cuda3std3__45__cpo4cendE,(_ZN39_INTERNAL_015f98e5_4_k_cu_745f35f3_87774cuda3std6ranges3__45__cpo4swapE - _ZN39_INTERNAL_015f98e5_4_k_cu_745f35f3_87774cuda3std3__45__cpo4cendE)
_ZN39_INTERNAL_015f98e5_4_k_cu_745f35f3_87774cuda3std3__45__cpo4cendE:
	.zero		1
	.type		_ZN39_INTERNAL_015f98e5_4_k_cu_745f35f3_87774cuda3std6ranges3__45__cpo4swapE,@object
	.size		_ZN39_INTERNAL_015f98e5_4_k_cu_745f35f3_87774cuda3std6ranges3__45__cpo4swapE,(.L_11 - _ZN39_INTERNAL_015f98e5_4_k_cu_745f35f3_87774cuda3std6ranges3__45__cpo4swapE)
_ZN39_INTERNAL_015f98e5_4_k_cu_745f35f3_87774cuda3std6ranges3__45__cpo4swapE:
	.zero		1
.L_11:


//--------------------- .nv.constant0._ZN7cutlass13device_kernelINS_4gemm6kernel13GemmUniversalIN4cute5tupleIJiiiiEEENS1_10collective13CollectiveMmaINS1_35MainloopSm100TmaUmmaWarpSpecializedILi5ELi2ELi2ENS5_IJNS4_1CILi2EEENSA_ILi1EEESC_EEEEENS5_IJNSA_ILi256EEESF_NSA_ILi64EEEEEENS_12float_e4m3_tENS5_IJlSC_lEEESI_SJ_NS4_8TiledMMAINS4_8MMA_AtomIJNS4_10MMA_TraitsINS4_25SM100_MMA_F8F6F4_2x1SM_SSEJSI_SI_fSF_SF_NS4_17integral_constantINS4_4UMMA5MajorELSQ_0EEESR_NSO_INSP_7ScaleInELSS_0EEEST_EEEEEENS4_6LayoutINS5_IJSC_SC_SC_EEENS5_IJNSA_ILi0EEESY_SY_EEEEENS5_IJNS4_10UnderscoreES11_S11_EEEEENS4_18SM100_TMA_2SM_LOADENS4_14ComposedLayoutINS4_7SwizzleILi2ELi4ELi3EEENS4_18smem_ptr_flag_bitsILi8EEENSW_INS5_IJNSA_ILi8EEESG_EEENS5_IJSG_SC_EEEEEEEvNS4_8identityES14_S1E_vS1F_EENS_8epilogue10collective18CollectiveEpilogueINS1H_23Sm100TmaWarpSpecializedILi4ELi2ELi64ELb0ELb0EEEJNS5_IJNSA_ILi128EEESF_SG_EEENS5_IJNSW_IS1M_SC_EENSW_ISG_SC_EEEEESI_SJ_SI_SJ_NS1H_6fusion15FusionCallbacksIS1L_NS1R_17LinearCombinationISI_fSI_fLNS_15FloatRoundStyleE2EEES1N_S1Q_JEEENS4_5SM1004TMEM4LOAD26SM100_TMEM_LOAD_32dp32b64xENS4_13SM90_TMA_LOADES1E_NS4_39AutoVectorizingCopyWithAssumedAlignmentILi128EEENS4_14SM90_TMA_STOREES1E_S23_S23_EEEvvEEEEvNT_6ParamsE --------------------------
	.section	.nv.constant0._ZN7cutlass13device_kernelINS_4gemm6kernel13GemmUniversalIN4cute5tupleIJiiiiEEENS1_10collective13CollectiveMmaINS1_35MainloopSm100TmaUmmaWarpSpecializedILi5ELi2ELi2ENS5_IJNS4_1CILi2EEENSA_ILi1EEESC_EEEEENS5_IJNSA_ILi256EEESF_NSA_ILi64EEEEEENS_12float_e4m3_tENS5_IJlSC_lEEESI_SJ_NS4_8TiledMMAINS4_8MMA_AtomIJNS4_10MMA_TraitsINS4_25SM100_MMA_F8F6F4_2x1SM_SSEJSI_SI_fSF_SF_NS4_17integral_constantINS4_4UMMA5MajorELSQ_0EEESR_NSO_INSP_7ScaleInELSS_0EEEST_EEEEEENS4_6LayoutINS5_IJSC_SC_SC_EEENS5_IJNSA_ILi0EEESY_SY_EEEEENS5_IJNS4_10UnderscoreES11_S11_EEEEENS4_18SM100_TMA_2SM_LOADENS4_14ComposedLayoutINS4_7SwizzleILi2ELi4ELi3EEENS4_18smem_ptr_flag_bitsILi8EEENSW_INS5_IJNSA_ILi8EEESG_EEENS5_IJSG_SC_EEEEEEEvNS4_8identityES14_S1E_vS1F_EENS_8epilogue10collective18CollectiveEpilogueINS1H_23Sm100TmaWarpSpecializedILi4ELi2ELi64ELb0ELb0EEEJNS5_IJNSA_ILi128EEESF_SG_EEENS5_IJNSW_IS1M_SC_EENSW_ISG_SC_EEEEESI_SJ_SI_SJ_NS1H_6fusion15FusionCallbacksIS1L_NS1R_17LinearCombinationISI_fSI_fLNS_15FloatRoundStyleE2EEES1N_S1Q_JEEENS4_5SM1004TMEM4LOAD26SM100_TMEM_LOAD_32dp32b64xENS4_13SM90_TMA_LOADES1E_NS4_39AutoVectorizingCopyWithAssumedAlignmentILi128EEENS4_14SM90_TMA_STOREES1E_S23_S23_EEEvvEEEEvNT_6ParamsE,"a",@progbits
	.sectionflags	@""
	.align	4
.nv.constant0._ZN7cutlass13device_kernelINS_4gemm6kernel13GemmUniversalIN4cute5tupleIJiiiiEEENS1_10collective13CollectiveMmaINS1_35MainloopSm100TmaUmmaWarpSpecializedILi5ELi2ELi2ENS5_IJNS4_1CILi2EEENSA_ILi1EEESC_EEEEENS5_IJNSA_ILi256EEESF_NSA_ILi64EEEEEENS_12float_e4m3_tENS5_IJlSC_lEEESI_SJ_NS4_8TiledMMAINS4_8MMA_AtomIJNS4_10MMA_TraitsINS4_25SM100_MMA_F8F6F4_2x1SM_SSEJSI_SI_fSF_SF_NS4_17integral_constantINS4_4UMMA5MajorELSQ_0EEESR_NSO_INSP_7ScaleInELSS_0EEEST_EEEEEENS4_6LayoutINS5_IJSC_SC_SC_EEENS5_IJNSA_ILi0EEESY_SY_EEEEENS5_IJNS4_10UnderscoreES11_S11_EEEEENS4_18SM100_TMA_2SM_LOADENS4_14ComposedLayoutINS4_7SwizzleILi2ELi4ELi3EEENS4_18smem_ptr_flag_bitsILi8EEENSW_INS5_IJNSA_ILi8EEESG_EEENS5_IJSG_SC_EEEEEEEvNS4_8identityES14_S1E_vS1F_EENS_8epilogue10collective18CollectiveEpilogueINS1H_23Sm100TmaWarpSpecializedILi4ELi2ELi64ELb0ELb0EEEJNS5_IJNSA_ILi128EEESF_SG_EEENS5_IJNSW_IS1M_SC_EENSW_ISG_SC_EEEEESI_SJ_SI_SJ_NS1H_6fusion15FusionCallbacksIS1L_NS1R_17LinearCombinationISI_fSI_fLNS_15FloatRoundStyleE2EEES1N_S1Q_JEEENS4_5SM1004TMEM4LOAD26SM100_TMEM_LOAD_32dp32b64xENS4_13SM90_TMA_LOADES1E_NS4_39AutoVectorizingCopyWithAssumedAlignmentILi128EEENS4_14SM90_TMA_STOREES1E_S23_S23_EEEvvEEEEvNT_6ParamsE:
	.zero		2944


//--------------------- SYMBOLS --------------------------

	.type		.nv.reservedSmem.offset0,@object
	.size		.nv.reservedSmem.offset0,0x4
	.type		.nv.reservedSmem.cap,@object
	.size		.nv.reservedSmem.cap,0x4
	.type		__assertfail,@function
